	.target	sm_90a

	.elftype	@"ET_EXEC"


//--------------------- .note.nv.tkinfo           --------------------------
	.section	.note.nv.tkinfo,"",@"SHT_NOTE"
	.sectionflags	@"SHF_NOTE_NV_TKINFO"
	.tkinfo
        /*0018*/ 	.word	0x00000002
        /*0030*/ 	.string	""
        /*0030*/ 	.string	"ptxas"
        /*0030*/ 	.string	"Cuda compilation tools, release 13.0, V13.0.88"
        /*0030*/ 	.string	"Build cuda_13.0.r13.0/compiler.36424714_0"
        /*0030*/ 	.string	"-arch sm_90a -m 64 "



//--------------------- .note.nv.cuinfo           --------------------------
	.section	.note.nv.cuinfo,"",@"SHT_NOTE"
	.sectionflags	@"SHF_NOTE_NV_CUINFO"
        /*0018*/ 	.short	0x0002
        /*001a*/ 	.short	0x005a
        /*001c*/ 	.short	0x0082
	.zero		2


//--------------------- .nv.info                  --------------------------
	.section	.nv.info,"",@"SHT_CUDA_INFO"
	.align	4


	//----- nvinfo : EIATTR_REGCOUNT
	.align		4
        /*0000*/ 	.byte	0x04, 0x2f
        /*0002*/ 	.short	(.L_15 - .L_14)
	.align		4
.L_14:
        /*0004*/ 	.word	index@(_ZN7cutlass13device_kernelINS_4gemm6kernel13GemmUniversalIN4cute5tupleIJiiiiEEENS1_10collective13CollectiveMmaINS1_34MainloopSm90TmaGmmaWarpSpecializedILi2ENS5_IJNS4_1CILi1EEESB_SB_EEENS1_32KernelTmaWarpSpecializedPingpongEEENS5_IJNSA_ILi64EEESF_NSA_ILi128EEEEEENS_10bfloat16_tENS5_IJlSB_lEEESI_SJ_NS4_8TiledMMAINS4_8MMA_AtomIJNS4_4SM904GMMA27MMA_64x64x16_F32BF16BF16_SSILNSN_5MajorE0ELSP_0ELNSN_7ScaleInE1ELSQ_1EEEEEENS4_6LayoutISC_NS5_IJNSA_ILi0EEESU_SU_EEEEENS5_IJNS4_10UnderscoreESX_SX_EEEEENS4_13SM90_TMA_LOADENS4_14ComposedLayoutINS4_7SwizzleILi3ELi4ELi3EEENS4_18smem_ptr_flag_bitsILi16EEENST_INS5_IJNSA_ILi8EEESF_EEENS5_IJSF_SB_EEEEEEEvNS4_8identityES10_S1A_vS1B_EENS_8epilogue10collective6detail29Sm90TmaWarpSpecializedAdapterINS1E_15DefaultEpilogueISI_SJ_SJ_NS1D_6thread17LinearCombinationISI_Li1EffLNS1I_9ScaleType4KindE0ELNS_15FloatRoundStyleE2ESI_EENS1_15EpilogueDefaultEEEEEvvEEEEvNT_6ParamsE)
        /*0008*/ 	.word	0x000000a8


	//----- nvinfo : EIATTR_FRAME_SIZE
	.align		4
.L_15:
        /*000c*/ 	.byte	0x04, 0x11
        /*000e*/ 	.short	(.L_17 - .L_16)
	.align		4
.L_16:
        /*0010*/ 	.word	index@(_ZN7cutlass13device_kernelINS_4gemm6kernel13GemmUniversalIN4cute5tupleIJiiiiEEENS1_10collective13CollectiveMmaINS1_34MainloopSm90TmaGmmaWarpSpecializedILi2ENS5_IJNS4_1CILi1EEESB_SB_EEENS1_32KernelTmaWarpSpecializedPingpongEEENS5_IJNSA_ILi64EEESF_NSA_ILi128EEEEEENS_10bfloat16_tENS5_IJlSB_lEEESI_SJ_NS4_8TiledMMAINS4_8MMA_AtomIJNS4_4SM904GMMA27MMA_64x64x16_F32BF16BF16_SSILNSN_5MajorE0ELSP_0ELNSN_7ScaleInE1ELSQ_1EEEEEENS4_6LayoutISC_NS5_IJNSA_ILi0EEESU_SU_EEEEENS5_IJNS4_10UnderscoreESX_SX_EEEEENS4_13SM90_TMA_LOADENS4_14ComposedLayoutINS4_7SwizzleILi3ELi4ELi3EEENS4_18smem_ptr_flag_bitsILi16EEENST_INS5_IJNSA_ILi8EEESF_EEENS5_IJSF_SB_EEEEEEEvNS4_8identityES10_S1A_vS1B_EENS_8epilogue10collective6detail29Sm90TmaWarpSpecializedAdapterINS1E_15DefaultEpilogueISI_SJ_SJ_NS1D_6thread17LinearCombinationISI_Li1EffLNS1I_9ScaleType4KindE0ELNS_15FloatRoundStyleE2ESI_EENS1_15EpilogueDefaultEEEEEvvEEEEvNT_6ParamsE)
        /*0014*/ 	.word	0x00000000


	//----- nvinfo : EIATTR_MIN_STACK_SIZE
	.align		4
.L_17:
        /*0018*/ 	.byte	0x04, 0x12
        /*001a*/ 	.short	(.L_19 - .L_18)
	.align		4
.L_18:
        /*001c*/ 	.word	index@(_ZN7cutlass13device_kernelINS_4gemm6kernel13GemmUniversalIN4cute5tupleIJiiiiEEENS1_10collective13CollectiveMmaINS1_34MainloopSm90TmaGmmaWarpSpecializedILi2ENS5_IJNS4_1CILi1EEESB_SB_EEENS1_32KernelTmaWarpSpecializedPingpongEEENS5_IJNSA_ILi64EEESF_NSA_ILi128EEEEEENS_10bfloat16_tENS5_IJlSB_lEEESI_SJ_NS4_8TiledMMAINS4_8MMA_AtomIJNS4_4SM904GMMA27MMA_64x64x16_F32BF16BF16_SSILNSN_5MajorE0ELSP_0ELNSN_7ScaleInE1ELSQ_1EEEEEENS4_6LayoutISC_NS5_IJNSA_ILi0EEESU_SU_EEEEENS5_IJNS4_10UnderscoreESX_SX_EEEEENS4_13SM90_TMA_LOADENS4_14ComposedLayoutINS4_7SwizzleILi3ELi4ELi3EEENS4_18smem_ptr_flag_bitsILi16EEENST_INS5_IJNSA_ILi8EEESF_EEENS5_IJSF_SB_EEEEEEEvNS4_8identityES10_S1A_vS1B_EENS_8epilogue10collective6detail29Sm90TmaWarpSpecializedAdapterINS1E_15DefaultEpilogueISI_SJ_SJ_NS1D_6thread17LinearCombinationISI_Li1EffLNS1I_9ScaleType4KindE0ELNS_15FloatRoundStyleE2ESI_EENS1_15EpilogueDefaultEEEEEvvEEEEvNT_6ParamsE)
        /*0020*/ 	.word	0x00000000
.L_19:


//--------------------- .nv.compat                --------------------------
	.section	.nv.compat,"",@"SHT_CUDA_COMPAT_INFO"
	.align	4
        /*0000*/ 	.byte	0x02, 0x09, 0x01, 0x00, 0x02, 0x02, 0x04, 0x00, 0x02, 0x05, 0x05, 0x00, 0x03, 0x07, 0x01, 0x01
        /*0010*/ 	.byte	0x02, 0x03, 0x01, 0x00, 0x02, 0x06, 0x01, 0x00, 0x04, 0x0b, 0x08, 0x00, 0x00, 0x00, 0x00, 0x00
        /*0020*/ 	.byte	0x00, 0x00, 0x00, 0x00


//--------------------- .nv.info._ZN7cutlass13device_kernelINS_4gemm6kernel13GemmUniversalIN4cute5tupleIJiiiiEEENS1_10collective13CollectiveMmaINS1_34MainloopSm90TmaGmmaWarpSpecializedILi2ENS5_IJNS4_1CILi1EEESB_SB_EEENS1_32KernelTmaWarpSpecializedPingpongEEENS5_IJNSA_ILi64EEESF_NSA_ILi128EEEEEENS_10bfloat16_tENS5_IJlSB_lEEESI_SJ_NS4_8TiledMMAINS4_8MMA_AtomIJNS4_4SM904GMMA27MMA_64x64x16_F32BF16BF16_SSILNSN_5MajorE0ELSP_0ELNSN_7ScaleInE1ELSQ_1EEEEEENS4_6LayoutISC_NS5_IJNSA_ILi0EEESU_SU_EEEEENS5_IJNS4_10UnderscoreESX_SX_EEEEENS4_13SM90_TMA_LOADENS4_14ComposedLayoutINS4_7SwizzleILi3ELi4ELi3EEENS4_18smem_ptr_flag_bitsILi16EEENST_INS5_IJNSA_ILi8EEESF_EEENS5_IJSF_SB_EEEEEEEvNS4_8identityES10_S1A_vS1B_EENS_8epilogue10collective6detail29Sm90TmaWarpSpecializedAdapterINS1E_15DefaultEpilogueISI_SJ_SJ_NS1D_6thread17LinearCombinationISI_Li1EffLNS1I_9ScaleType4KindE0ELNS_15FloatRoundStyleE2ESI_EENS1_15EpilogueDefaultEEEEEvvEEEEvNT_6ParamsE --------------------------
	.section	.nv.info._ZN7cutlass13device_kernelINS_4gemm6kernel13GemmUniversalIN4cute5tupleIJiiiiEEENS1_10collective13CollectiveMmaINS1_34MainloopSm90TmaGmmaWarpSpecializedILi2ENS5_IJNS4_1CILi1EEESB_SB_EEENS1_32KernelTmaWarpSpecializedPingpongEEENS5_IJNSA_ILi64EEESF_NSA_ILi128EEEEEENS_10bfloat16_tENS5_IJlSB_lEEESI_SJ_NS4_8TiledMMAINS4_8MMA_AtomIJNS4_4SM904GMMA27MMA_64x64x16_F32BF16BF16_SSILNSN_5MajorE0ELSP_0ELNSN_7ScaleInE1ELSQ_1EEEEEENS4_6LayoutISC_NS5_IJNSA_ILi0EEESU_SU_EEEEENS5_IJNS4_10UnderscoreESX_SX_EEEEENS4_13SM90_TMA_LOADENS4_14ComposedLayoutINS4_7SwizzleILi3ELi4ELi3EEENS4_18smem_ptr_flag_bitsILi16EEENST_INS5_IJNSA_ILi8EEESF_EEENS5_IJSF_SB_EEEEEEEvNS4_8identityES10_S1A_vS1B_EENS_8epilogue10collective6detail29Sm90TmaWarpSpecializedAdapterINS1E_15DefaultEpilogueISI_SJ_SJ_NS1D_6thread17LinearCombinationISI_Li1EffLNS1I_9ScaleType4KindE0ELNS_15FloatRoundStyleE2ESI_EENS1_15EpilogueDefaultEEEEEvvEEEEvNT_6ParamsE,"",@"SHT_CUDA_INFO"
	.sectionflags	@""
	.align	4


	//----- nvinfo : EIATTR_CUDA_API_VERSION
	.align		4
        /*0000*/ 	.byte	0x04, 0x37
        /*0002*/ 	.short	(.L_21 - .L_20)
.L_20:
        /*0004*/ 	.word	0x00000082


	//----- nvinfo : EIATTR_KPARAM_INFO
	.align		4
.L_21:
        /*0008*/ 	.byte	0x04, 0x17
        /*000a*/ 	.short	(.L_23 - .L_22)
.L_22:
        /*000c*/ 	.word	0x00000000
        /*0010*/ 	.short	0x0000
        /*0012*/ 	.short	0x0070
        /*0014*/ 	.byte	0x00, 0xf0, 0x01, 0x10


	//----- nvinfo : EIATTR_SPARSE_MMA_MASK
	.align		4
.L_23:
        /*0018*/ 	.byte	0x03, 0x50
        /*001a*/ 	.short	0x0000


	//----- nvinfo : EIATTR_MAXREG_COUNT
	.align		4
        /*001c*/ 	.byte	0x03, 0x1b
        /*001e*/ 	.short	0x00a8


	//----- nvinfo : EIATTR_NUM_BARRIERS
	.align		4
        /*0020*/ 	.byte	0x02, 0x4c
        /*0022*/ 	.byte	0x01
	.zero		1


	//----- nvinfo : EIATTR_EXTERNS
	.align		4
        /*0024*/ 	.byte	0x04, 0x0f
        /*0026*/ 	.short	(.L_25 - .L_24)


	//   ....[0]....
	.align		4
.L_24:
        /*0028*/ 	.word	index@(__assertfail)


	//----- nvinfo : EIATTR_MERCURY_ISA_VERSION
	.align		4
.L_25:
        /*002c*/ 	.byte	0x03, 0x5f
        /*002e*/ 	.short	0x0101


	//----- nvinfo : EIATTR_INT_WARP_WIDE_INSTR_OFFSETS
	.align		4
        /*0030*/ 	.byte	0x04, 0x31
        /*0032*/ 	.short	(.L_27 - .L_26)


	//   ....[0]....
.L_26:
        /*0034*/ 	.word	0x00000430


	//   ....[1]....
        /*0038*/ 	.word	0x00000450


	//   ....[2]....
        /*003c*/ 	.word	0x000004d0


	//   ....[3]....
        /*0040*/ 	.word	0x000004e0


	//   ....[4]....
        /*0044*/ 	.word	0x000004f0


	//   ....[5]....
        /*0048*/ 	.word	0x00000510


	//   ....[6]....
        /*004c*/ 	.word	0x00000570


	//   ....[7]....
        /*0050*/ 	.word	0x00000590


	//----- nvinfo : EIATTR_COOP_GROUP_MASK_REGIDS
	.align		4
.L_27:
        /*0054*/ 	.byte	0x04, 0x29
        /*0056*/ 	.short	(.L_29 - .L_28)


	//   ....[0]....
.L_28:
        /*0058*/ 	.word	0xffffffff


	//   ....[1]....
        /*005c*/ 	.word	0xffffffff


	//   ....[2]....
        /*0060*/ 	.word	0xffffffff


	//   ....[3]....
        /*0064*/ 	.word	0xffffffff


	//   ....[4]....
        /*0068*/ 	.word	0xffffffff


	//   ....[5]....
        /*006c*/ 	.word	0xffffffff


	//----- nvinfo : EIATTR_COOP_GROUP_INSTR_OFFSETS
	.align		4
.L_29:
        /*0070*/ 	.byte	0x04, 0x28
        /*0072*/ 	.short	(.L_31 - .L_30)


	//   ....[0]....
.L_30:
        /*0074*/ 	.word	0x00000050


	//   ....[1]....
        /*0078*/ 	.word	0x00000080


	//   ....[2]....
        /*007c*/ 	.word	0x00000180


	//   ....[3]....
        /*0080*/ 	.word	0x00000350


	//   ....[4]....
        /*0084*/ 	.word	0x00000390


	//   ....[5]....
        /*0088*/ 	.word	0x000003d0


	//----- nvinfo : EIATTR_REG_RECONFIG
	.align		4
.L_31:
        /*008c*/ 	.byte	0x01, 0x54
	.zero		2


	//----- nvinfo : EIATTR_SYSCALL_OFFSETS
	.align		4
        /*0090*/ 	.byte	0x04, 0x46
        /*0092*/ 	.short	(.L_33 - .L_32)


	//   ....[0]....
.L_32:
        /*0094*/ 	.word	0x000017c0


	//----- nvinfo : EIATTR_MBARRIER_INSTR_OFFSETS
	.align		4
.L_33:
        /*0098*/ 	.byte	0x04, 0x39
        /*009a*/ 	.short	(.L_35 - .L_34)


	//   ....[0]....
.L_34:
        /*009c*/ 	.word	0x00000300
        /*00a0*/ 	.word	0x000000ff
        /*00a4*/ 	.word	0x00000000
        /*00a8*/ 	.short	0x0100
        /*00aa*/ 	.byte	0x09
	.zero		1


	//   ....[1]....
        /*00ac*/ 	.word	0x00000310
        /*00b0*/ 	.word	0x000000ff
        /*00b4*/ 	.word	0x00000010
        /*00b8*/ 	.short	0x0100
        /*00ba*/ 	.byte	0x09
	.zero		1


	//   ....[2]....
        /*00bc*/ 	.word	0x00000320
        /*00c0*/ 	.word	0x000000ff
        /*00c4*/ 	.word	0x00000008
        /*00c8*/ 	.short	0x0100
        /*00ca*/ 	.byte	0x09
	.zero		1


	//   ....[3]....
        /*00cc*/ 	.word	0x00000330
        /*00d0*/ 	.word	0x000000ff
        /*00d4*/ 	.word	0x00000018
        /*00d8*/ 	.short	0x0100
        /*00da*/ 	.byte	0x09
	.zero		1


	//   ....[4]....
        /*00dc*/ 	.word	0x000005b0
        /*00e0*/ 	.word	0x000000ff
        /*00e4*/ 	.word	0x00000050
        /*00e8*/ 	.short	0x0100
        /*00ea*/ 	.byte	0x09
	.zero		1


	//   ....[5]....
        /*00ec*/ 	.word	0x000005c0
        /*00f0*/ 	.word	0x000000ff
        /*00f4*/ 	.word	0x00000058
        /*00f8*/ 	.short	0x0100
        /*00fa*/ 	.byte	0x09
	.zero		1


	//   ....[6]....
        /*00fc*/ 	.word	0x00000600
        /*0100*/ 	.word	0x000000ff
        /*0104*/ 	.word	0x00000030
        /*0108*/ 	.short	0x0100
        /*010a*/ 	.byte	0x0a
	.zero		1


	//   ....[7]....
        /*010c*/ 	.word	0x00000620
        /*0110*/ 	.word	0x000000ff
        /*0114*/ 	.word	0x00000038
        /*0118*/ 	.short	0x0100
        /*011a*/ 	.byte	0x0a
	.zero		1


	//   ....[8]....
        /*011c*/ 	.word	0x00000630
        /*0120*/ 	.word	0x000000ff
        /*0124*/ 	.word	0x00000040
        /*0128*/ 	.short	0x0100
        /*012a*/ 	.byte	0x0a
	.zero		1


	//   ....[9]....
        /*012c*/ 	.word	0x00000640
        /*0130*/ 	.word	0x000000ff
        /*0134*/ 	.word	0x00000048
        /*0138*/ 	.short	0x0100
        /*013a*/ 	.byte	0x0a
	.zero		1


	//   ....[10]....
        /*013c*/ 	.word	0x00001680
        /*0140*/ 	.word	0x0000003f
        /*0144*/ 	.word	0xfffffff8
        /*0148*/ 	.short	0x010a
        /*014a*/ 	.byte	0x3f
	.zero		1


	//   ....[11]....
        /*014c*/ 	.word	0x00001850
        /*0150*/ 	.word	0x00000003
        /*0154*/ 	.word	0x00000000
        /*0158*/ 	.short	0x010a
        /*015a*/ 	.byte	0x3f
	.zero		1


	//   ....[12]....
        /*015c*/ 	.word	0x00001890
        /*0160*/ 	.word	0x00000003
        /*0164*/ 	.word	0x00000000
        /*0168*/ 	.short	0x010a
        /*016a*/ 	.byte	0x3f
	.zero		1


	//   ....[13]....
        /*016c*/ 	.word	0x00001d50
        /*0170*/ 	.word	0x000000ff
        /*0174*/ 	.word	0x00000000
        /*0178*/ 	.short	0x010a
        /*017a*/ 	.byte	0x04
	.zero		1


	//   ....[14]....
        /*017c*/ 	.word	0x00001d90
        /*0180*/ 	.word	0x000000ff
        /*0184*/ 	.word	0x00000000
        /*0188*/ 	.short	0x010a
        /*018a*/ 	.byte	0x04
	.zero		1


	//   ....[15]....
        /*018c*/ 	.word	0x000021c0
        /*0190*/ 	.word	0x000000ff
        /*0194*/ 	.word	0x00000000
        /*0198*/ 	.short	0x0101
        /*019a*/ 	.byte	0x04
	.zero		1


	//   ....[16]....
        /*019c*/ 	.word	0x000022b0
        /*01a0*/ 	.word	0x00000043
        /*01a4*/ 	.word	0x00000000
        /*01a8*/ 	.short	0x0101
        /*01aa*/ 	.byte	0x34
	.zero		1


	//   ....[17]....
        /*01ac*/ 	.word	0x00002370
        /*01b0*/ 	.word	0x000000ff
        /*01b4*/ 	.word	0x00000000
        /*01b8*/ 	.short	0x0101
        /*01ba*/ 	.byte	0x04
	.zero		1


	//   ....[18]....
        /*01bc*/ 	.word	0x000023c0
        /*01c0*/ 	.word	0x0000003f
        /*01c4*/ 	.word	0x00000008
        /*01c8*/ 	.short	0x010a
        /*01ca*/ 	.byte	0x3f
	.zero		1


	//   ....[19]....
        /*01cc*/ 	.word	0x000046a0
        /*01d0*/ 	.word	0x00000040
        /*01d4*/ 	.word	0x00000000
        /*01d8*/ 	.short	0x0101
        /*01da*/ 	.byte	0x34
	.zero		1


	//   ....[20]....
        /*01dc*/ 	.word	0x000050b0
        /*01e0*/ 	.word	0x00000007
        /*01e4*/ 	.word	0x00000010
        /*01e8*/ 	.short	0x010a
        /*01ea*/ 	.byte	0x3f
	.zero		1


	//   ....[21]....
        /*01ec*/ 	.word	0x000054f0
        /*01f0*/ 	.word	0x00000003
        /*01f4*/ 	.word	0x00000058
        /*01f8*/ 	.short	0x0101
        /*01fa*/ 	.byte	0x3f
	.zero		1


	//   ....[22]....
        /*01fc*/ 	.word	0x00005c60
        /*0200*/ 	.word	0x00000007
        /*0204*/ 	.word	0x00000000
        /*0208*/ 	.short	0x010a
        /*020a*/ 	.byte	0x3f
	.zero		1


	//   ....[23]....
        /*020c*/ 	.word	0x00005ce0
        /*0210*/ 	.word	0x00000003
        /*0214*/ 	.word	0x00000000
        /*0218*/ 	.short	0x010a
        /*021a*/ 	.byte	0x3f
	.zero		1


	//   ....[24]....
        /*021c*/ 	.word	0x00005d40
        /*0220*/ 	.word	0x0000003f
        /*0224*/ 	.word	0xfffffff8
        /*0228*/ 	.short	0x010a
        /*022a*/ 	.byte	0x3f
	.zero		1


	//   ....[25]....
        /*022c*/ 	.word	0x00005d90
        /*0230*/ 	.word	0x00000003
        /*0234*/ 	.word	0x00000000
        /*0238*/ 	.short	0x010a
        /*023a*/ 	.byte	0x3f
	.zero		1


	//   ....[26]....
        /*023c*/ 	.word	0x00005df0
        /*0240*/ 	.word	0x00000004
        /*0244*/ 	.word	0x00000000
        /*0248*/ 	.short	0x010a
        /*024a*/ 	.byte	0x3f
	.zero		1


	//   ....[27]....
        /*024c*/ 	.word	0x00005e40
        /*0250*/ 	.word	0x0000003f
        /*0254*/ 	.word	0x00000008
        /*0258*/ 	.short	0x010a
        /*025a*/ 	.byte	0x3f
	.zero		1


	//   ....[28]....
        /*025c*/ 	.word	0x00005f10
        /*0260*/ 	.word	0x00000007
        /*0264*/ 	.word	0x00000010
        /*0268*/ 	.short	0x010a
        /*026a*/ 	.byte	0x3f
	.zero		1


	//   ....[29]....
        /*026c*/ 	.word	0x00005fe0
        /*0270*/ 	.word	0x00000007
        /*0274*/ 	.word	0x00000000
        /*0278*/ 	.short	0x010a
        /*027a*/ 	.byte	0x3f
	.zero		1


	//----- nvinfo : EIATTR_NUM_MBARRIERS
	.align		4
.L_35:
        /*027c*/ 	.byte	0x03, 0x38
        /*027e*/ 	.short	0x000a


	//----- nvinfo : EIATTR_EXIT_INSTR_OFFSETS
	.align		4
        /*0280*/ 	.byte	0x04, 0x1c
        /*0282*/ 	.short	(.L_37 - .L_36)


	//   ....[0]....
.L_36:
        /*0284*/ 	.word	0x00001200


	//   ....[1]....
        /*0288*/ 	.word	0x00001260


	//   ....[2]....
        /*028c*/ 	.word	0x00004de0


	//   ....[3]....
        /*0290*/ 	.word	0x00004e10


	//   ....[4]....
        /*0294*/ 	.word	0x00005d30


	//----- nvinfo : EIATTR_MAX_THREADS
	.align		4
.L_37:
        /*0298*/ 	.byte	0x04, 0x05
        /*029a*/ 	.short	(.L_39 - .L_38)
.L_38:
        /*029c*/ 	.word	0x00000180
        /*02a0*/ 	.word	0x00000001
        /*02a4*/ 	.word	0x00000001


	//----- nvinfo : EIATTR_CRS_STACK_SIZE
	.align		4
.L_39:
        /*02a8*/ 	.byte	0x04, 0x1e
        /*02aa*/ 	.short	(.L_41 - .L_40)
.L_40:
        /*02ac*/ 	.word	0x00000000


	//----- nvinfo : EIATTR_CBANK_PARAM_SIZE
	.align		4
.L_41:
        /*02b0*/ 	.byte	0x03, 0x19
        /*02b2*/ 	.short	0x0470


	//----- nvinfo : EIATTR_PARAM_CBANK
	.align		4
        /*02b4*/ 	.byte	0x04, 0x0a
        /*02b6*/ 	.short	(.L_43 - .L_42)
	.align		4
.L_42:
        /*02b8*/ 	.word	index@(.nv.constant0._ZN7cutlass13device_kernelINS_4gemm6kernel13GemmUniversalIN4cute5tupleIJiiiiEEENS1_10collective13CollectiveMmaINS1_34MainloopSm90TmaGmmaWarpSpecializedILi2ENS5_IJNS4_1CILi1EEESB_SB_EEENS1_32KernelTmaWarpSpecializedPingpongEEENS5_IJNSA_ILi64EEESF_NSA_ILi128EEEEEENS_10bfloat16_tENS5_IJlSB_lEEESI_SJ_NS4_8TiledMMAINS4_8MMA_AtomIJNS4_4SM904GMMA27MMA_64x64x16_F32BF16BF16_SSILNSN_5MajorE0ELSP_0ELNSN_7ScaleInE1ELSQ_1EEEEEENS4_6LayoutISC_NS5_IJNSA_ILi0EEESU_SU_EEEEENS5_IJNS4_10UnderscoreESX_SX_EEEEENS4_13SM90_TMA_LOADENS4_14ComposedLayoutINS4_7SwizzleILi3ELi4ELi3EEENS4_18smem_ptr_flag_bitsILi16EEENST_INS5_IJNSA_ILi8EEESF_EEENS5_IJSF_SB_EEEEEEEvNS4_8identityES10_S1A_vS1B_EENS_8epilogue10collective6detail29Sm90TmaWarpSpecializedAdapterINS1E_15DefaultEpilogueISI_SJ_SJ_NS1D_6thread17LinearCombinationISI_Li1EffLNS1I_9ScaleType4KindE0ELNS_15FloatRoundStyleE2ESI_EENS1_15EpilogueDefaultEEEEEvvEEEEvNT_6ParamsE)
        /*02bc*/ 	.short	0x0210
        /*02be*/ 	.short	0x0470


	//----- nvinfo : EIATTR_SW_WAR
	.align		4
.L_43:
        /*02c0*/ 	.byte	0x04, 0x36
        /*02c2*/ 	.short	(.L_45 - .L_44)
.L_44:
        /*02c4*/ 	.word	0x00000008
.L_45:


//--------------------- .nv.callgraph             --------------------------
	.section	.nv.callgraph,"",@"SHT_CUDA_CALLGRAPH"
	.align	4
	.sectionentsize	8
	.align		4
        /*0000*/ 	.word	0x00000000
	.align		4
        /*0004*/ 	.word	0xffffffff
	.align		4
        /*0008*/ 	.word	index@(_ZN7cutlass13device_kernelINS_4gemm6kernel13GemmUniversalIN4cute5tupleIJiiiiEEENS1_10collective13CollectiveMmaINS1_34MainloopSm90TmaGmmaWarpSpecializedILi2ENS5_IJNS4_1CILi1EEESB_SB_EEENS1_32KernelTmaWarpSpecializedPingpongEEENS5_IJNSA_ILi64EEESF_NSA_ILi128EEEEEENS_10bfloat16_tENS5_IJlSB_lEEESI_SJ_NS4_8TiledMMAINS4_8MMA_AtomIJNS4_4SM904GMMA27MMA_64x64x16_F32BF16BF16_SSILNSN_5MajorE0ELSP_0ELNSN_7ScaleInE1ELSQ_1EEEEEENS4_6LayoutISC_NS5_IJNSA_ILi0EEESU_SU_EEEEENS5_IJNS4_10UnderscoreESX_SX_EEEEENS4_13SM90_TMA_LOADENS4_14ComposedLayoutINS4_7SwizzleILi3ELi4ELi3EEENS4_18smem_ptr_flag_bitsILi16EEENST_INS5_IJNSA_ILi8EEESF_EEENS5_IJSF_SB_EEEEEEEvNS4_8identityES10_S1A_vS1B_EENS_8epilogue10collective6detail29Sm90TmaWarpSpecializedAdapterINS1E_15DefaultEpilogueISI_SJ_SJ_NS1D_6thread17LinearCombinationISI_Li1EffLNS1I_9ScaleType4KindE0ELNS_15FloatRoundStyleE2ESI_EENS1_15EpilogueDefaultEEEEEvvEEEEvNT_6ParamsE)
	.align		4
        /*000c*/ 	.word	index@(__assertfail)
	.align		4
        /*0010*/ 	.word	0x00000000
	.align		4
        /*0014*/ 	.word	0xfffffffe
	.align		4
        /*0018*/ 	.word	0x00000000
	.align		4
        /*001c*/ 	.word	0xfffffffd
	.align		4
        /*0020*/ 	.word	0x00000000
	.align		4
        /*0024*/ 	.word	0xfffffffc


//--------------------- .nv.constant4             --------------------------
	.section	.nv.constant4,"a",@progbits
	.align	8
	.align		8
.nv.constant4:
        /*0000*/ 	.dword	__assertfail
	.align		8
        /*0008*/ 	.dword	__unnamed_1
	.align		8
        /*0010*/ 	.dword	_ZN40_INTERNAL_fbfa710c_4_k_cu_f72d3d4b_237754cuda3std3__45__cpo5beginE
	.align		8
        /*0018*/ 	.dword	_ZN40_INTERNAL_fbfa710c_4_k_cu_f72d3d4b_237754cuda3std3__45__cpo3endE
	.align		8
        /*0020*/ 	.dword	_ZN40_INTERNAL_fbfa710c_4_k_cu_f72d3d4b_237754cuda3std3__45__cpo6cbeginE
	.align		8
        /*0028*/ 	.dword	_ZN40_INTERNAL_fbfa710c_4_k_cu_f72d3d4b_237754cuda3std3__45__cpo4cendE
	.align		8
        /*0030*/ 	.dword	_ZN40_INTERNAL_fbfa710c_4_k_cu_f72d3d4b_237754cuda3std3__442_GLOBAL__N__fbfa710c_4_k_cu_f72d3d4b_237756ignoreE
	.align		8
        /*0038*/ 	.dword	_ZN40_INTERNAL_fbfa710c_4_k_cu_f72d3d4b_237754cuda3std3__419piecewise_constructE
	.align		8
        /*0040*/ 	.dword	_ZN40_INTERNAL_fbfa710c_4_k_cu_f72d3d4b_237754cuda3std3__48in_placeE
	.align		8
        /*0048*/ 	.dword	_ZN40_INTERNAL_fbfa710c_4_k_cu_f72d3d4b_237754cuda3std6ranges3__45__cpo4swapE
	.align		8
        /*0050*/ 	.dword	_ZN40_INTERNAL_fbfa710c_4_k_cu_f72d3d4b_237754cuda3std6ranges3__45__cpo9iter_moveE
	.align		8
        /*0058*/ 	.dword	_ZN40_INTERNAL_fbfa710c_4_k_cu_f72d3d4b_237754cute7productE
	.align		8
        /*0060*/ 	.dword	_ZN40_INTERNAL_fbfa710c_4_k_cu_f72d3d4b_237754cute1_E
	.align		8
        /*0068*/ 	.dword	$str$22
	.align		8
        /*0070*/ 	.dword	$str$23


//--------------------- .text._ZN7cutlass13device_kernelINS_4gemm6kernel13GemmUniversalIN4cute5tupleIJiiiiEEENS1_10collective13CollectiveMmaINS1_34MainloopSm90TmaGmmaWarpSpecializedILi2ENS5_IJNS4_1CILi1EEESB_SB_EEENS1_32KernelTmaWarpSpecializedPingpongEEENS5_IJNSA_ILi64EEESF_NSA_ILi128EEEEEENS_10bfloat16_tENS5_IJlSB_lEEESI_SJ_NS4_8TiledMMAINS4_8MMA_AtomIJNS4_4SM904GMMA27MMA_64x64x16_F32BF16BF16_SSILNSN_5MajorE0ELSP_0ELNSN_7ScaleInE1ELSQ_1EEEEEENS4_6LayoutISC_NS5_IJNSA_ILi0EEESU_SU_EEEEENS5_IJNS4_10UnderscoreESX_SX_EEEEENS4_13SM90_TMA_LOADENS4_14ComposedLayoutINS4_7SwizzleILi3ELi4ELi3EEENS4_18smem_ptr_flag_bitsILi16EEENST_INS5_IJNSA_ILi8EEESF_EEENS5_IJSF_SB_EEEEEEEvNS4_8identityES10_S1A_vS1B_EENS_8epilogue10collective6detail29Sm90TmaWarpSpecializedAdapterINS1E_15DefaultEpilogueISI_SJ_SJ_NS1D_6thread17LinearCombinationISI_Li1EffLNS1I_9ScaleType4KindE0ELNS_15FloatRoundStyleE2ESI_EENS1_15EpilogueDefaultEEEEEvvEEEEvNT_6ParamsE --------------------------
	.section	.text._ZN7cutlass13device_kernelINS_4gemm6kernel13GemmUniversalIN4cute5tupleIJiiiiEEENS1_10collective13CollectiveMmaINS1_34MainloopSm90TmaGmmaWarpSpecializedILi2ENS5_IJNS4_1CILi1EEESB_SB_EEENS1_32KernelTmaWarpSpecializedPingpongEEENS5_IJNSA_ILi64EEESF_NSA_ILi128EEEEEENS_10bfloat16_tENS5_IJlSB_lEEESI_SJ_NS4_8TiledMMAINS4_8MMA_AtomIJNS4_4SM904GMMA27MMA_64x64x16_F32BF16BF16_SSILNSN_5MajorE0ELSP_0ELNSN_7ScaleInE1ELSQ_1EEEEEENS4_6LayoutISC_NS5_IJNSA_ILi0EEESU_SU_EEEEENS5_IJNS4_10UnderscoreESX_SX_EEEEENS4_13SM90_TMA_LOADENS4_14ComposedLayoutINS4_7SwizzleILi3ELi4ELi3EEENS4_18smem_ptr_flag_bitsILi16EEENST_INS5_IJNSA_ILi8EEESF_EEENS5_IJSF_SB_EEEEEEEvNS4_8identityES10_S1A_vS1B_EENS_8epilogue10collective6detail29Sm90TmaWarpSpecializedAdapterINS1E_15DefaultEpilogueISI_SJ_SJ_NS1D_6thread17LinearCombinationISI_Li1EffLNS1I_9ScaleType4KindE0ELNS_15FloatRoundStyleE2ESI_EENS1_15EpilogueDefaultEEEEEvvEEEEvNT_6ParamsE,"ax",@progbits
	.align	128
.text._ZN7cutlass13device_kernelINS_4gemm6kernel13GemmUniversalIN4cute5tupleIJiiiiEEENS1_10collective13CollectiveMmaINS1_34MainloopSm90TmaGmmaWarpSpecializedILi2ENS5_IJNS4_1CILi1EEESB_SB_EEENS1_32KernelTmaWarpSpecializedPingpongEEENS5_IJNSA_ILi64EEESF_NSA_ILi128EEEEEENS_10bfloat16_tENS5_IJlSB_lEEESI_SJ_NS4_8TiledMMAINS4_8MMA_AtomIJNS4_4SM904GMMA27MMA_64x64x16_F32BF16BF16_SSILNSN_5MajorE0ELSP_0ELNSN_7ScaleInE1ELSQ_1EEEEEENS4_6LayoutISC_NS5_IJNSA_ILi0EEESU_SU_EEEEENS5_IJNS4_10UnderscoreESX_SX_EEEEENS4_13SM90_TMA_LOADENS4_14ComposedLayoutINS4_7SwizzleILi3ELi4ELi3EEENS4_18smem_ptr_flag_bitsILi16EEENST_INS5_IJNSA_ILi8EEESF_EEENS5_IJSF_SB_EEEEEEEvNS4_8identityES10_S1A_vS1B_EENS_8epilogue10collective6detail29Sm90TmaWarpSpecializedAdapterINS1E_15DefaultEpilogueISI_SJ_SJ_NS1D_6thread17LinearCombinationISI_Li1EffLNS1I_9ScaleType4KindE0ELNS_15FloatRoundStyleE2ESI_EENS1_15EpilogueDefaultEEEEEvvEEEEvNT_6ParamsE:
        .type           _ZN7cutlass13device_kernelINS_4gemm6kernel13GemmUniversalIN4cute5tupleIJiiiiEEENS1_10collective13CollectiveMmaINS1_34MainloopSm90TmaGmmaWarpSpecializedILi2ENS5_IJNS4_1CILi1EEESB_SB_EEENS1_32KernelTmaWarpSpecializedPingpongEEENS5_IJNSA_ILi64EEESF_NSA_ILi128EEEEEENS_10bfloat16_tENS5_IJlSB_lEEESI_SJ_NS4_8TiledMMAINS4_8MMA_AtomIJNS4_4SM904GMMA27MMA_64x64x16_F32BF16BF16_SSILNSN_5MajorE0ELSP_0ELNSN_7ScaleInE1ELSQ_1EEEEEENS4_6LayoutISC_NS5_IJNSA_ILi0EEESU_SU_EEEEENS5_IJNS4_10UnderscoreESX_SX_EEEEENS4_13SM90_TMA_LOADENS4_14ComposedLayoutINS4_7SwizzleILi3ELi4ELi3EEENS4_18smem_ptr_flag_bitsILi16EEENST_INS5_IJNSA_ILi8EEESF_EEENS5_IJSF_SB_EEEEEEEvNS4_8identityES10_S1A_vS1B_EENS_8epilogue10collective6detail29Sm90TmaWarpSpecializedAdapterINS1E_15DefaultEpilogueISI_SJ_SJ_NS1D_6thread17LinearCombinationISI_Li1EffLNS1I_9ScaleType4KindE0ELNS_15FloatRoundStyleE2ESI_EENS1_15EpilogueDefaultEEEEEvvEEEEvNT_6ParamsE,@function
        .size           _ZN7cutlass13device_kernelINS_4gemm6kernel13GemmUniversalIN4cute5tupleIJiiiiEEENS1_10collective13CollectiveMmaINS1_34MainloopSm90TmaGmmaWarpSpecializedILi2ENS5_IJNS4_1CILi1EEESB_SB_EEENS1_32KernelTmaWarpSpecializedPingpongEEENS5_IJNSA_ILi64EEESF_NSA_ILi128EEEEEENS_10bfloat16_tENS5_IJlSB_lEEESI_SJ_NS4_8TiledMMAINS4_8MMA_AtomIJNS4_4SM904GMMA27MMA_64x64x16_F32BF16BF16_SSILNSN_5MajorE0ELSP_0ELNSN_7ScaleInE1ELSQ_1EEEEEENS4_6LayoutISC_NS5_IJNSA_ILi0EEESU_SU_EEEEENS5_IJNS4_10UnderscoreESX_SX_EEEEENS4_13SM90_TMA_LOADENS4_14ComposedLayoutINS4_7SwizzleILi3ELi4ELi3EEENS4_18smem_ptr_flag_bitsILi16EEENST_INS5_IJNSA_ILi8EEESF_EEENS5_IJSF_SB_EEEEEEEvNS4_8identityES10_S1A_vS1B_EENS_8epilogue10collective6detail29Sm90TmaWarpSpecializedAdapterINS1E_15DefaultEpilogueISI_SJ_SJ_NS1D_6thread17LinearCombinationISI_Li1EffLNS1I_9ScaleType4KindE0ELNS_15FloatRoundStyleE2ESI_EENS1_15EpilogueDefaultEEEEEvvEEEEvNT_6ParamsE,(.L_x_128 - _ZN7cutlass13device_kernelINS_4gemm6kernel13GemmUniversalIN4cute5tupleIJiiiiEEENS1_10collective13CollectiveMmaINS1_34MainloopSm90TmaGmmaWarpSpecializedILi2ENS5_IJNS4_1CILi1EEESB_SB_EEENS1_32KernelTmaWarpSpecializedPingpongEEENS5_IJNSA_ILi64EEESF_NSA_ILi128EEEEEENS_10bfloat16_tENS5_IJlSB_lEEESI_SJ_NS4_8TiledMMAINS4_8MMA_AtomIJNS4_4SM904GMMA27MMA_64x64x16_F32BF16BF16_SSILNSN_5MajorE0ELSP_0ELNSN_7ScaleInE1ELSQ_1EEEEEENS4_6LayoutISC_NS5_IJNSA_ILi0EEESU_SU_EEEEENS5_IJNS4_10UnderscoreESX_SX_EEEEENS4_13SM90_TMA_LOADENS4_14ComposedLayoutINS4_7SwizzleILi3ELi4ELi3EEENS4_18smem_ptr_flag_bitsILi16EEENST_INS5_IJNSA_ILi8EEESF_EEENS5_IJSF_SB_EEEEEEEvNS4_8identityES10_S1A_vS1B_EENS_8epilogue10collective6detail29Sm90TmaWarpSpecializedAdapterINS1E_15DefaultEpilogueISI_SJ_SJ_NS1D_6thread17LinearCombinationISI_Li1EffLNS1I_9ScaleType4KindE0ELNS_15FloatRoundStyleE2ESI_EENS1_15EpilogueDefaultEEEEEvvEEEEvNT_6ParamsE)
        .other          _ZN7cutlass13device_kernelINS_4gemm6kernel13GemmUniversalIN4cute5tupleIJiiiiEEENS1_10collective13CollectiveMmaINS1_34MainloopSm90TmaGmmaWarpSpecializedILi2ENS5_IJNS4_1CILi1EEESB_SB_EEENS1_32KernelTmaWarpSpecializedPingpongEEENS5_IJNSA_ILi64EEESF_NSA_ILi128EEEEEENS_10bfloat16_tENS5_IJlSB_lEEESI_SJ_NS4_8TiledMMAINS4_8MMA_AtomIJNS4_4SM904GMMA27MMA_64x64x16_F32BF16BF16_SSILNSN_5MajorE0ELSP_0ELNSN_7ScaleInE1ELSQ_1EEEEEENS4_6LayoutISC_NS5_IJNSA_ILi0EEESU_SU_EEEEENS5_IJNS4_10UnderscoreESX_SX_EEEEENS4_13SM90_TMA_LOADENS4_14ComposedLayoutINS4_7SwizzleILi3ELi4ELi3EEENS4_18smem_ptr_flag_bitsILi16EEENST_INS5_IJNSA_ILi8EEESF_EEENS5_IJSF_SB_EEEEEEEvNS4_8identityES10_S1A_vS1B_EENS_8epilogue10collective6detail29Sm90TmaWarpSpecializedAdapterINS1E_15DefaultEpilogueISI_SJ_SJ_NS1D_6thread17LinearCombinationISI_Li1EffLNS1I_9ScaleType4KindE0ELNS_15FloatRoundStyleE2ESI_EENS1_15EpilogueDefaultEEEEEvvEEEEvNT_6ParamsE,@"STO_CUDA_ENTRY STV_DEFAULT"
_ZN7cutlass13device_kernelINS_4gemm6kernel13GemmUniversalIN4cute5tupleIJiiiiEEENS1_10collective13CollectiveMmaINS1_34MainloopSm90TmaGmmaWarpSpecializedILi2ENS5_IJNS4_1CILi1EEESB_SB_EEENS1_32KernelTmaWarpSpecializedPingpongEEENS5_IJNSA_ILi64EEESF_NSA_ILi128EEEEEENS_10bfloat16_tENS5_IJlSB_lEEESI_SJ_NS4_8TiledMMAINS4_8MMA_AtomIJNS4_4SM904GMMA27MMA_64x64x16_F32BF16BF16_SSILNSN_5MajorE0ELSP_0ELNSN_7ScaleInE1ELSQ_1EEEEEENS4_6LayoutISC_NS5_IJNSA_ILi0EEESU_SU_EEEEENS5_IJNS4_10UnderscoreESX_SX_EEEEENS4_13SM90_TMA_LOADENS4_14ComposedLayoutINS4_7SwizzleILi3ELi4ELi3EEENS4_18smem_ptr_flag_bitsILi16EEENST_INS5_IJNSA_ILi8EEESF_EEENS5_IJSF_SB_EEEEEEEvNS4_8identityES10_S1A_vS1B_EENS_8epilogue10collective6detail29Sm90TmaWarpSpecializedAdapterINS1E_15DefaultEpilogueISI_SJ_SJ_NS1D_6thread17LinearCombinationISI_Li1EffLNS1I_9ScaleType4KindE0ELNS_15FloatRoundStyleE2ESI_EENS1_15EpilogueDefaultEEEEEvvEEEEvNT_6ParamsE:
[----:B------:R-:W0:Y:S01]  /*0000*/  LDC R1, c[0x0][0x28] ;  /* 0x00000a00ff017b82 */ /* 0x000e220000000800 */
[----:B------:R-:W1:Y:S01]  /*0010*/  S2R R4, SR_TID.X ;  /* 0x0000000000047919 */ /* 0x000e620000002100 */
[----:B------:R-:W-:Y:S01]  /*0020*/  ELECT P0, URZ, PT ;  /* 0x00000000003f782f */ /* 0x000fe20003800000 */
[----:B------:R-:W-:Y:S01]  /*0030*/  BSSY B0, `(.L_x_0) ;  /* 0x0000014000007945 */ /* 0x000fe20003800000 */
[----:B-1----:R-:W-:-:S05]  /*0040*/  SHF.R.U32.HI R0, RZ, 0x5, R4 ;  /* 0x00000005ff007819 */ /* 0x002fca0000011604 */
[----:B------:R-:W1:Y:S02]  /*0050*/  SHFL.IDX PT, R2, R0, RZ, 0x1f ;  /* 0x00001fff00027589 */ /* 0x000e6400000e0000 */
[----:B-1----:R-:W-:Y:S02]  /*0060*/  R2UR UR8, R2 ;  /* 0x00000000020872ca */ /* 0x002fe400000e0000 */
[----:B------:R-:W-:-:S05]  /*0070*/  SHF.R.U32.HI R2, RZ, 0x7, R4 ;  /* 0x00000007ff027819 */ /* 0x000fca0000011604 */
[----:B------:R1:W2:Y:S06]  /*0080*/  SHFL.IDX PT, R3, R2, RZ, 0x1f ;  /* 0x00001fff02037589 */ /* 0x0002ac00000e0000 */
[----:B------:R-:W-:Y:S02]  /*0090*/  USHF.R.S32.HI UR4, URZ, 0x1f, UR8 ;  /* 0x0000001f3f047899 */ /* 0x000fe40008011408 */
[----:B------:R-:W-:Y:S02]  /*00a0*/  ISETP.NE.OR P0, PT, RZ, UR8, !P0 ;  /* 0x00000008ff007c0c */ /* 0x000fe4000c705670 */
[----:B------:R-:W-:-:S04]  /*00b0*/  ULEA.HI UR4, UR4, UR8, URZ, 0x2 ;  /* 0x0000000804047291 */ /* 0x000fc8000f8f103f */
[----:B------:R-:W-:-:S04]  /*00c0*/  ULOP3.LUT UR4, UR4, 0xfffffffc, URZ, 0xc0, !UPT ;  /* 0xfffffffc04047892 */ /* 0x000fc8000f8ec03f */
[----:B------:R-:W-:-:S03]  /*00d0*/  UIADD3 UR8, UR8, -UR4, URZ ;  /* 0x8000000408087290 */ /* 0x000fc6000fffe03f */
[----:B01----:R-:W-:Y:S09]  /*00e0*/  @P0 BRA `(.L_x_1) ;  /* 0x0000000000200947 */ /* 0x003ff20003800000 */
[----:B------:R-:W-:Y:S02]  /*00f0*/  ULDC.64 UR4, c[0x0][0x198] ;  /* 0x0000660000047ab9 */ /* 0x000fe40000000a00 */
[----:B------:R-:W-:Y:S02]  /*0100*/  UIADD3 UR6, UP0, UR4, 0xf0, URZ ;  /* 0x000000f004067890 */ /* 0x000fe4000ff1e03f */
[----:B------:R-:W-:Y:S02]  /*0110*/  UIADD3 UR4, UP1, UR4, 0x1f0, URZ ;  /* 0x000001f004047890 */ /* 0x000fe4000ff3e03f */
[----:B------:R-:W-:Y:S02]  /*0120*/  UIADD3.X UR7, URZ, UR5, URZ, UP0, !UPT ;  /* 0x000000053f077290 */ /* 0x000fe400087fe43f */
[----:B------:R-:W-:-:S07]  /*0130*/  UIADD3.X UR5, URZ, UR5, URZ, UP1, !UPT ;  /* 0x000000053f057290 */ /* 0x000fce0008ffe43f */
[----:B------:R0:W-:Y:S02]  /*0140*/  UTMACCTL.PF [UR6] ;  /* 0x00000000060079b9 */ /* 0x0001e40008040000 */
[----:B------:R0:W-:Y:S02]  /*0150*/  UTMACCTL.PF [UR4] ;  /* 0x00000000040079b9 */ /* 0x0001e40008040000 */
[----:B0-----:R-:W-:Y:S01]  /*0160*/  NOP ;  /* 0x0000000000007918 */ /* 0x001fe20000000000 */
.L_x_1:
[----:B------:R-:W-:Y:S05]  /*0170*/  BSYNC B0 ;  /* 0x0000000000007941 */ /* 0x000fea0003800000 */
.L_x_0:
[----:B------:R-:W0:Y:S01]  /*0180*/  SHFL.IDX PT, R5, R0, RZ, 0x1f ;  /* 0x00001fff00057589 */ /* 0x000e2200000e0000 */
[----:B--2---:R-:W-:Y:S01]  /*0190*/  R2UR UR15, R3 ;  /* 0x00000000030f72ca */ /* 0x004fe200000e0000 */
[----:B------:R-:W-:-:S04]  /*01a0*/  UISETP.NE.AND UP0, UPT, UR8, 0x3, UPT ;  /* 0x000000030800788c */ /* 0x000fc8000bf05270 */
[----:B------:R-:W-:-:S08]  /*01b0*/  UISETP.EQ.OR UP0, UPT, UR8, URZ, !UP0 ;  /* 0x0000003f0800728c */ /* 0x000fd0000c702670 */
[----:B------:R-:W-:Y:S02]  /*01c0*/  UIADD3 UR18, UR15, -0x1, URZ ;  /* 0xffffffff0f127890 */ /* 0x000fe4000fffe03f */
[----:B------:R-:W-:Y:S02]  /*01d0*/  UISETP.EQ.AND UP0, UPT, UR15, URZ, UP0 ;  /* 0x0000003f0f00728c */ /* 0x000fe40008702270 */
[----:B------:R-:W-:Y:S02]  /*01e0*/  UISETP.GE.U32.AND UP1, UPT, UR18, 0x2, UPT ;  /* 0x000000021200788c */ /* 0x000fe4000bf26070 */
[----:B------:R-:W-:Y:S01]  /*01f0*/  USEL UR40, URZ, 0x1, !UP0 ;  /* 0x000000013f287887 */ /* 0x000fe2000c000000 */
[----:B0-----:R-:W-:-:S03]  /*0200*/  ISETP.NE.AND P0, PT, R5, RZ, PT ;  /* 0x000000ff0500720c */ /* 0x001fc60003f05270 */
[----:B------:R-:W-:-:S10]  /*0210*/  USEL UR40, UR40, 0x2, UP1 ;  /* 0x0000000228287887 */ /* 0x000fd40008800000 */
[----:B------:R-:W-:Y:S05]  /*0220*/  @P0 BRA `(.L_x_2) ;  /* 0x0000000000480947 */ /* 0x000fea0003800000 */
[----:B------:R-:W0:Y:S01]  /*0230*/  S2UR UR9, SR_CgaCtaId ;  /* 0x00000000000979c3 */ /* 0x000e220000008800 */
[----:B------:R-:W-:Y:S01]  /*0240*/  UMOV UR4, 0x400 ;  /* 0x0000040000047882 */ /* 0x000fe20000000000 */
[----:B------:R-:W-:Y:S01]  /*0250*/  UMOV UR5, 0x1 ;  /* 0x0000000100057882 */ /* 0x000fe20000000000 */
[----:B------:R-:W-:Y:S01]  /*0260*/  UMOV UR6, 0x80 ;  /* 0x0000008000067882 */ /* 0x000fe20000000000 */
[----:B------:R-:W-:Y:S01]  /*0270*/  ELECT P0, URZ, PT ;  /* 0x00000000003f782f */ /* 0x000fe20003800000 */
[----:B------:R-:W-:-:S04]  /*0280*/  UIADD3 UR6, -UR6, 0x100000, URZ ;  /* 0x0010000006067890 */ /* 0x000fc8000fffe13f */
[----:B------:R-:W-:Y:S02]  /*0290*/  USHF.L.U32 UR7, UR6, 0xb, URZ ;  /* 0x0000000b06077899 */ /* 0x000fe4000800063f */
[----:B------:R-:W-:Y:S02]  /*02a0*/  USHF.L.U32 UR6, UR6, 0x1, URZ ;  /* 0x0000000106067899 */ /* 0x000fe4000800063f */
[----:B0-----:R-:W-:Y:S02]  /*02b0*/  ULEA UR9, UR9, UR4, 0x18 ;  /* 0x0000000409097291 */ /* 0x001fe4000f8ec03f */
[----:B------:R-:W-:-:S04]  /*02c0*/  UIADD3 UR4, -UR5, 0x100000, URZ ;  /* 0x0010000005047890 */ /* 0x000fc8000fffe13f */
[----:B------:R-:W-:Y:S02]  /*02d0*/  USHF.L.U32 UR5, UR4, 0xb, URZ ;  /* 0x0000000b04057899 */ /* 0x000fe4000800063f */
[----:B------:R-:W-:Y:S01]  /*02e0*/  USHF.L.U32 UR4, UR4, 0x1, URZ ;  /* 0x0000000104047899 */ /* 0x000fe2000800063f */
[----:B------:R-:W0:Y:S11]  /*02f0*/  FENCE.VIEW.ASYNC.S ;  /* 0x00000000000073c6 */ /* 0x000e360000000000 */
[----:B0-----:R0:W1:Y:S01]  /*0300*/  SYNCS.EXCH.64 URZ, [UR9], UR4 ;  /* 0x00000004093f75b2 */ /* 0x0010620008000100 */
[----:B------:R0:W2:Y:S01]  /*0310*/  SYNCS.EXCH.64 URZ, [UR9+0x10], UR6 ;  /* 0x00001006093f75b2 */ /* 0x0000a20008000100 */
[----:B------:R0:W3:Y:S01]  /*0320*/  SYNCS.EXCH.64 URZ, [UR9+0x8], UR4 ;  /* 0x00000804093f75b2 */ /* 0x0000e20008000100 */
[----:B------:R0:W4:Y:S01]  /*0330*/  SYNCS.EXCH.64 URZ, [UR9+0x18], UR6 ;  /* 0x00001806093f75b2 */ /* 0x0001220008000100 */
[----:B------:R-:W-:Y:S01]  /*0340*/  NOP ;  /* 0x0000000000007918 */ /* 0x000fe20000000000 */
.L_x_2:
[----:B------:R-:W5:Y:S01]  /*0350*/  SHFL.IDX PT, R5, R0, RZ, 0x1f ;  /* 0x00001fff00057589 */ /* 0x000f6200000e0000 */
[----:B------:R-:W-:Y:S01]  /*0360*/  ELECT P0, URZ, PT ;  /* 0x00000000003f782f */ /* 0x000fe20003800000 */
[----:B------:R-:W-:Y:S01]  /*0370*/  NOP ;  /* 0x0000000000007918 */ /* 0x000fe20000000000 */
[----:B------:R-:W-:Y:S01]  /*0380*/  ELECT P1, URZ, PT ;  /* 0x00000000003f782f */ /* 0x000fe20003820000 */
[----:B------:R-:W1:Y:S01]  /*0390*/  SHFL.IDX PT, R3, R0, RZ, 0x1f ;  /* 0x00001fff00037589 */ /* 0x000e6200000e0000 */
[----:B0-----:R-:W-:Y:S01]  /*03a0*/  UMOV UR4, 0x20 ;  /* 0x0000002000047882 */ /* 0x001fe20000000000 */
[----:B------:R-:W-:Y:S01]  /*03b0*/  UMOV UR12, 0x80 ;  /* 0x00000080000c7882 */ /* 0x000fe20000000000 */
[----:B------:R-:W-:Y:S01]  /*03c0*/  NOP ;  /* 0x0000000000007918 */ /* 0x000fe20000000000 */
[----:B------:R0:W0:Y:S01]  /*03d0*/  SHFL.IDX PT, R63, R2, RZ, 0x1f ;  /* 0x00001fff023f7589 */ /* 0x00002200000e0000 */
[----:B------:R-:W-:Y:S01]  /*03e0*/  ULDC.64 UR56, c[0x0][0x208] ;  /* 0x0000820000387ab9 */ /* 0x000fe20000000a00 */
[----:B-----5:R-:W-:-:S02]  /*03f0*/  ISETP.NE.OR P0, PT, R5, RZ, !P0 ;  /* 0x000000ff0500720c */ /* 0x020fc40004705670 */
[----:B-1----:R-:W-:Y:S02]  /*0400*/  ISETP.NE.OR P1, PT, R3, RZ, !P1 ;  /* 0x000000ff0300720c */ /* 0x002fe40004f25670 */
[----:B------:R-:W-:-:S04]  /*0410*/  SHF.R.S32.HI R3, RZ, 0x1f, R4 ;  /* 0x0000001fff037819 */ /* 0x000fc80000011404 */
[----:B------:R-:W-:-:S05]  /*0420*/  LEA.HI R3, R3, R4, RZ, 0x7 ;  /* 0x0000000403037211 */ /* 0x000fca00078f38ff */
[----:B------:R-:W-:Y:S01]  /*0430*/  VOTEU.ALL UP0, P0 ;  /* 0x00000000003f7886 */ /* 0x000fe20000000000 */
[----:B------:R-:W-:Y:S01]  /*0440*/  LOP3.LUT R3, R3, 0xffffff80, RZ, 0xc0, !PT ;  /* 0xffffff8003037812 */ /* 0x000fe200078ec0ff */
[----:B------:R-:W-:-:S03]  /*0450*/  VOTEU.ALL UP1, P1 ;  /* 0x00000000003f7886 */ /* 0x000fc60000820000 */
[----:B------:R-:W1:Y:S01]  /*0460*/  @!UP0 S2UR UR7, SR_CgaCtaId ;  /* 0x00000000000789c3 */ /* 0x000e620000008800 */
[----:B------:R-:W-:Y:S01]  /*0470*/  @!UP0 UMOV UR6, 0x400 ;  /* 0x0000040000068882 */ /* 0x000fe20000000000 */
[----:B------:R-:W-:-:S04]  /*0480*/  @!UP0 UIADD3 UR4, -UR4, 0x100000, URZ ;  /* 0x0010000004048890 */ /* 0x000fc8000fffe13f */
[----:B------:R-:W-:Y:S02]  /*0490*/  @!UP0 USHF.L.U32 UR5, UR4, 0xb, URZ ;  /* 0x0000000b04058899 */ /* 0x000fe4000800063f */
[----:B------:R-:W-:Y:S01]  /*04a0*/  @!UP0 USHF.L.U32 UR4, UR4, 0x1, URZ ;  /* 0x0000000104048899 */ /* 0x000fe2000800063f */
[----:B------:R-:W-:Y:S01]  /*04b0*/  IMAD.IADD R3, R4, 0x1, -R3 ;  /* 0x0000000104037824 */ /* 0x000fe200078e0a03 */
[----:B------:R-:W-:Y:S01]  /*04c0*/  @!UP1 UMOV UR10, 0x400 ;  /* 0x00000400000a9882 */ /* 0x000fe20000000000 */
[----:B------:R-:W-:Y:S01]  /*04d0*/  VOTEU.ALL UP2, P1 ;  /* 0x00000000003f7886 */ /* 0x000fe20000840000 */
[----:B------:R-:W-:Y:S01]  /*04e0*/  VOTEU.ALL UP3, P1 ;  /* 0x00000000003f7886 */ /* 0x000fe20000860000 */
[----:B------:R-:W-:Y:S01]  /*04f0*/  VOTEU.ALL UP4, P1 ;  /* 0x00000000003f7886 */ /* 0x000fe20000880000 */
[----:B------:R-:W5:Y:S01]  /*0500*/  @!UP1 S2UR UR11, SR_CgaCtaId ;  /* 0x00000000000b99c3 */ /* 0x000f620000008800 */
[----:B------:R-:W-:Y:S01]  /*0510*/  VOTEU.ALL UP5, P1 ;  /* 0x00000000003f7886 */ /* 0x000fe200008a0000 */
[----:B------:R-:W-:Y:S01]  /*0520*/  ISETP.NE.AND P1, PT, RZ, UR15, PT ;  /* 0x0000000fff007c0c */ /* 0x000fe2000bf25270 */
[----:B-1----:R-:W-:-:S02]  /*0530*/  @!UP0 ULEA UR9, UR7, UR6, 0x18 ;  /* 0x0000000607098291 */ /* 0x002fc4000f8ec03f */
[----:B------:R-:W-:-:S04]  /*0540*/  @!UP1 UIADD3 UR6, -UR12, 0x100000, URZ ;  /* 0x001000000c069890 */ /* 0x000fc8000fffe13f */
[----:B------:R-:W-:Y:S02]  /*0550*/  @!UP1 USHF.L.U32 UR7, UR6, 0xb, URZ ;  /* 0x0000000b06079899 */ /* 0x000fe4000800063f */
[----:B------:R-:W-:Y:S01]  /*0560*/  @!UP1 USHF.L.U32 UR6, UR6, 0x1, URZ ;  /* 0x0000000106069899 */ /* 0x000fe2000800063f */
[----:B------:R-:W-:Y:S01]  /*0570*/  VOTEU.ALL UP0, P0 ;  /* 0x00000000003f7886 */ /* 0x000fe20000000000 */
[----:B-----5:R-:W-:Y:S01]  /*0580*/  @!UP1 ULEA UR10, UR11, UR10, 0x18 ;  /* 0x0000000a0b0a9291 */ /* 0x020fe2000f8ec03f */
[----:B------:R-:W-:Y:S01]  /*0590*/  VOTEU.ALL UP1, P0 ;  /* 0x00000000003f7886 */ /* 0x000fe20000020000 */
[----:B------:R-:W1:Y:S02]  /*05a0*/  FENCE.VIEW.ASYNC.S ;  /* 0x00000000000073c6 */ /* 0x000e640000000000 */
[----:B-1----:R-:W2:Y:S02]  /*05b0*/  @!UP0 SYNCS.EXCH.64 URZ, [UR9+0x50], UR4 ;  /* 0x00005004093f85b2 */ /* 0x002ea40008000100 */
[----:B------:R1:W2:Y:S01]  /*05c0*/  @!UP1 SYNCS.EXCH.64 URZ, [UR9+0x58], UR4 ;  /* 0x00005804093f95b2 */ /* 0x0002a20008000100 */
[----:B------:R-:W-:Y:S01]  /*05d0*/  NOP ;  /* 0x0000000000007918 */ /* 0x000fe20000000000 */
[----:B-1----:R-:W-:-:S02]  /*05e0*/  ULDC.64 UR4, c[0x0][0x598] ;  /* 0x0001660000047ab9 */ /* 0x002fc40000000a00 */
[----:B------:R-:W-:Y:S02]  /*05f0*/  ISETP.NE.U32.AND P0, PT, RZ, UR4, PT ;  /* 0x00000004ff007c0c */ /* 0x000fe4000bf05070 */
[----:B------:R1:W2:Y:S02]  /*0600*/  @!UP2 SYNCS.EXCH.64 URZ, [UR10+0x30], UR6 ;  /* 0x000030060a3fa5b2 */ /* 0x0002a40008000100 */
[----:B------:R-:W-:Y:S01]  /*0610*/  ISETP.NE.AND.EX P0, PT, RZ, UR5, PT, P0 ;  /* 0x00000005ff007c0c */ /* 0x000fe2000bf05300 */
[----:B------:R1:W2:Y:S01]  /*0620*/  @!UP3 SYNCS.EXCH.64 URZ, [UR10+0x38], UR6 ;  /* 0x000038060a3fb5b2 */ /* 0x0002a20008000100 */
[----:B------:R1:W2:Y:S01]  /*0630*/  @!UP4 SYNCS.EXCH.64 URZ, [UR10+0x40], UR6 ;  /* 0x000040060a3fc5b2 */ /* 0x0002a20008000100 */
[----:B------:R1:W2:Y:S01]  /*0640*/  @!UP5 SYNCS.EXCH.64 URZ, [UR10+0x48], UR6 ;  /* 0x000048060a3fd5b2 */ /* 0x0002a20008000100 */
[----:B------:R-:W-:Y:S01]  /*0650*/  NOP ;  /* 0x0000000000007918 */ /* 0x000fe20000000000 */
[----:B--234-:R-:W-:Y:S08]  /*0660*/  BAR.SYNC.DEFER_BLOCKING 0x0 ;  /* 0x0000000000007b1d */ /* 0x01cff00000010000 */
[----:B01----:R-:W-:Y:S05]  /*0670*/  @!P0 BRA `(.L_x_3) ;  /* 0x00000000001c8947 */ /* 0x003fea0003800000 */
[----:B------:R-:W0:Y:S02]  /*0680*/  LDC.64 R6, c[0x0][0x598] ;  /* 0x00016600ff067b82 */ /* 0x000e240000000a00 */
[----:B0-----:R-:W2:Y:S02]  /*0690*/  LDG.E.64 R6, desc[UR56][R6.64] ;  /* 0x0000003806067981 */ /* 0x001ea4000c1e1b00 */
[----:B--2---:R-:W-:-:S04]  /*06a0*/  ISETP.NE.U32.AND P0, PT, R6, RZ, PT ;  /* 0x000000ff0600720c */ /* 0x004fc80003f05070 */
[----:B------:R-:W-:-:S13]  /*06b0*/  ISETP.NE.AND.EX P0, PT, R7, RZ, PT, P0 ;  /* 0x000000ff0700720c */ /* 0x000fda0003f05300 */
[----:B------:R-:W-:Y:S05]  /*06c0*/  @!P0 BRA `(.L_x_3) ;  /* 0x0000000000088947 */ /* 0x000fea0003800000 */
[----:B------:R1:W5:Y:S01]  /*06d0*/  LD.E R22, desc[UR56][R6.64] ;  /* 0x0000003806167980 */ /* 0x000362000c101900 */
[----:B------:R-:W-:Y:S05]  /*06e0*/  BRA `(.L_x_4) ;  /* 0x0000000000247947 */ /* 0x000fea0003800000 */
.L_x_3:
[----:B------:R-:W-:Y:S02]  /*06f0*/  ULDC.64 UR4, c[0x0][0x588] ;  /* 0x0001620000047ab9 */ /* 0x000fe40000000a00 */
[----:B------:R-:W-:-:S04]  /*0700*/  ISETP.NE.U32.AND P0, PT, RZ, UR4, PT ;  /* 0x00000004ff007c0c */ /* 0x000fc8000bf05070 */
[----:B------:R-:W-:-:S13]  /*0710*/  ISETP.NE.AND.EX P0, PT, RZ, UR5, PT, P0 ;  /* 0x00000005ff007c0c */ /* 0x000fda000bf05300 */
[----:B------:R-:W-:Y:S05]  /*0720*/  @!P0 BRA `(.L_x_5) ;  /* 0x00000000000c8947 */ /* 0x000fea0003800000 */
[----:B------:R-:W0:Y:S02]  /*0730*/  LDC.64 R22, c[0x0][0x588] ;  /* 0x00016200ff167b82 */ /* 0x000e240000000a00 */
[----:B0-----:R0:W5:Y:S01]  /*0740*/  LDG.E R22, desc[UR56][R22.64] ;  /* 0x0000003816167981 */ /* 0x001162000c1e1900 */
[----:B------:R-:W-:Y:S05]  /*0750*/  BRA `(.L_x_4) ;  /* 0x0000000000087947 */ /* 0x000fea0003800000 */
.L_x_5:
[----:B------:R-:W-:Y:S02]  /*0760*/  ULDC UR4, c[0x0][0x580] ;  /* 0x0001600000047ab9 */ /* 0x000fe40000000800 */
[----:B------:R-:W-:-:S07]  /*0770*/  IMAD.U32 R22, RZ, RZ, UR4 ;  /* 0x00000004ff167e24 */ /* 0x000fce000f8e00ff */
.L_x_4:
[----:B------:R-:W-:Y:S02]  /*0780*/  ULDC.64 UR4, c[0x0][0x5a0] ;  /* 0x0001680000047ab9 */ /* 0x000fe40000000a00 */
[----:B------:R-:W-:-:S04]  /*0790*/  ISETP.NE.U32.AND P0, PT, RZ, UR4, PT ;  /* 0x00000004ff007c0c */ /* 0x000fc8000bf05070 */
[----:B------:R-:W-:-:S13]  /*07a0*/  ISETP.NE.AND.EX P0, PT, RZ, UR5, PT, P0 ;  /* 0x00000005ff007c0c */ /* 0x000fda000bf05300 */
[----:B------:R-:W-:Y:S05]  /*07b0*/  @!P0 BRA `(.L_x_6) ;  /* 0x00000000001c8947 */ /* 0x000fea0003800000 */
[----:B-1----:R-:W1:Y:S02]  /*07c0*/  LDC.64 R6, c[0x0][0x5a0] ;  /* 0x00016800ff067b82 */ /* 0x002e640000000a00 */
[----:B-1----:R-:W2:Y:S02]  /*07d0*/  LDG.E.64 R6, desc[UR56][R6.64] ;  /* 0x0000003806067981 */ /* 0x002ea4000c1e1b00 */
[----:B--2---:R-:W-:-:S04]  /*07e0*/  ISETP.NE.U32.AND P0, PT, R6, RZ, PT ;  /* 0x000000ff0600720c */ /* 0x004fc80003f05070 */
[----:B------:R-:W-:-:S13]  /*07f0*/  ISETP.NE.AND.EX P0, PT, R7, RZ, PT, P0 ;  /* 0x000000ff0700720c */ /* 0x000fda0003f05300 */
[----:B------:R-:W-:Y:S05]  /*0800*/  @!P0 BRA `(.L_x_6) ;  /* 0x0000000000088947 */ /* 0x000fea0003800000 */
[----:B0-----:R2:W5:Y:S01]  /*0810*/  LD.E R23, desc[UR56][R6.64] ;  /* 0x0000003806177980 */ /* 0x001562000c101900 */
[----:B------:R-:W-:Y:S05]  /*0820*/  BRA `(.L_x_7) ;  /* 0x0000000000247947 */ /* 0x000fea0003800000 */
.L_x_6:
[----:B------:R-:W-:Y:S02]  /*0830*/  ULDC.64 UR4, c[0x0][0x590] ;  /* 0x0001640000047ab9 */ /* 0x000fe40000000a00 */
[----:B------:R-:W-:-:S04]  /*0840*/  ISETP.NE.U32.AND P0, PT, RZ, UR4, PT ;  /* 0x00000004ff007c0c */ /* 0x000fc8000bf05070 */
[----:B------:R-:W-:-:S13]  /*0850*/  ISETP.NE.AND.EX P0, PT, RZ, UR5, PT, P0 ;  /* 0x00000005ff007c0c */ /* 0x000fda000bf05300 */
[----:B------:R-:W-:Y:S05]  /*0860*/  @!P0 BRA `(.L_x_8) ;  /* 0x00000000000c8947 */ /* 0x000fea0003800000 */
[----:B-1----:R-:W0:Y:S02]  /*0870*/  LDC.64 R6, c[0x0][0x590] ;  /* 0x00016400ff067b82 */ /* 0x002e240000000a00 */
[----:B0-----:R0:W5:Y:S01]  /*0880*/  LDG.E R23, desc[UR56][R6.64] ;  /* 0x0000003806177981 */ /* 0x001162000c1e1900 */
[----:B------:R-:W-:Y:S05]  /*0890*/  BRA `(.L_x_7) ;  /* 0x0000000000087947 */ /* 0x000fea0003800000 */
.L_x_8:
[----:B------:R-:W-:Y:S02]  /*08a0*/  ULDC UR4, c[0x0][0x584] ;  /* 0x0001610000047ab9 */ /* 0x000fe40000000800 */
[----:B0-----:R-:W-:-:S07]  /*08b0*/  IMAD.U32 R23, RZ, RZ, UR4 ;  /* 0x00000004ff177e24 */ /* 0x001fce000f8e00ff */
.L_x_7:
[----:B------:R-:W3:Y:S01]  /*08c0*/  S2UR UR10, SR_CTAID.Y ;  /* 0x00000000000a79c3 */ /* 0x000ee20000002600 */
[----:B------:R-:W-:Y:S01]  /*08d0*/  ULDC UR5, c[0x0][0x65c] ;  /* 0x0001970000057ab9 */ /* 0x000fe20000000800 */
[----:B------:R-:W-:Y:S01]  /*08e0*/  UISETP.NE.AND UP0, UPT, UR15, 0x2, UPT ;  /* 0x000000020f00788c */ /* 0x000fe2000bf05270 */
[----:B------:R-:W-:Y:S01]  /*08f0*/  IMAD.MOV.U32 R18, RZ, RZ, -0x1 ;  /* 0xffffffffff127424 */ /* 0x000fe200078e00ff */
[----:B------:R-:W-:Y:S01]  /*0900*/  UISETP.NE.AND UP2, UPT, UR5, 0x1, UPT ;  /* 0x000000010500788c */ /* 0x000fe2000bf45270 */
[----:B------:R-:W-:Y:S02]  /*0910*/  IMAD.MOV.U32 R2, RZ, RZ, -0x1 ;  /* 0xffffffffff027424 */ /* 0x000fe400078e00ff */
[----:B------:R-:W-:Y:S01]  /*0920*/  IMAD.MOV.U32 R19, RZ, RZ, -0x1 ;  /* 0xffffffffff137424 */ /* 0x000fe200078e00ff */
[----:B------:R-:W4:Y:S01]  /*0930*/  S2UR UR4, SR_CTAID.X ;  /* 0x00000000000479c3 */ /* 0x000f220000002500 */
[----:B------:R-:W-:-:S06]  /*0940*/  UP2UR UR38, UPR, URZ, 0x4 ;  /* 0x000000043f267883 */ /* 0x000fcc0008000000 */
[----:B------:R-:W-:Y:S01]  /*0950*/  @UP2 ULDC UR12, c[0x0][0x10] ;  /* 0x00000400000c2ab9 */ /* 0x000fe20000000800 */
[----:B------:R-:W-:Y:S01]  /*0960*/  @UP2 UMOV UR7, URZ ;  /* 0x0000003f00072c82 */ /* 0x000fe20008000000 */
[----:B------:R-:W-:Y:S01]  /*0970*/  @UP2 UMOV UR5, URZ ;  /* 0x0000003f00052c82 */ /* 0x000fe20008000000 */
[----:B012---:R-:W0:Y:S01]  /*0980*/  LDC.64 R6, c[0x0][0x650] ;  /* 0x00019400ff067b82 */ /* 0x007e220000000a00 */
[----:B---3--:R-:W-:Y:S02]  /*0990*/  @UP2 UMOV UR9, UR10 ;  /* 0x0000000a00092c82 */ /* 0x008fe40008000000 */
[----:B------:R-:W-:Y:S01]  /*09a0*/  @UP2 UMOV UR6, UR9 ;  /* 0x0000000900062c82 */ /* 0x000fe20008000000 */
[----:B------:R-:W-:Y:S01]  /*09b0*/  @!UP2 UMOV UR9, UR10 ;  /* 0x0000000a0009ac82 */ /* 0x000fe20008000000 */
[----:B----4-:R-:W-:-:S03]  /*09c0*/  @UP2 UIMAD.WIDE.U32 UR12, UR4, UR12, UR6 ;  /* 0x0000000c040c22a5 */ /* 0x010fc6000f8e0006 */
[----:B------:R-:W-:Y:S01]  /*09d0*/  @!UP2 ULDC UR6, c[0x0][0xc] ;  /* 0x000003000006aab9 */ /* 0x000fe20000000800 */
[----:B------:R-:W-:Y:S01]  /*09e0*/  @UP2 UIADD3 UR14, UR13, UR5, URZ ;  /* 0x000000050d0e2290 */ /* 0x000fe2000fffe03f */
[----:B------:R-:W-:Y:S02]  /*09f0*/  ULDC UR10, c[0x0][0xc] ;  /* 0x00000300000a7ab9 */ /* 0x000fe40000000800 */
[----:B------:R-:W-:Y:S01]  /*0a00*/  UMOV UR5, URZ ;  /* 0x0000003f00057c82 */ /* 0x000fe20008000000 */
[----:B------:R-:W-:Y:S01]  /*0a10*/  ULDC UR11, c[0x0][0x10] ;  /* 0x00000400000b7ab9 */ /* 0x000fe20000000800 */
[----:B------:R-:W-:Y:S02]  /*0a20*/  @!UP2 UIMAD.WIDE.U32 UR6, UR6, UR9, UR4 ;  /* 0x000000090606a2a5 */ /* 0x000fe4000f8e0004 */
[----:B------:R-:W-:Y:S01]  /*0a30*/  UIMAD.WIDE.U32 UR10, UR10, UR11, URZ ;  /* 0x0000000b0a0a72a5 */ /* 0x000fe2000f8e003f */
[----:B------:R-:W-:-:S03]  /*0a40*/  ULDC UR13, c[0x0][0x14] ;  /* 0x00000500000d7ab9 */ /* 0x000fc60000000800 */
[----:B------:R-:W-:Y:S02]  /*0a50*/  UIMAD.WIDE.U32 UR54, UR10, UR13, URZ ;  /* 0x0000000d0a3672a5 */ /* 0x000fe4000f8e003f */
[----:B------:R-:W-:Y:S01]  /*0a60*/  UIMAD UR39, UR11, UR13, URZ ;  /* 0x0000000d0b2772a4 */ /* 0x000fe2000f8e023f */
[----:B------:R-:W-:Y:S01]  /*0a70*/  @!UP2 UMOV UR12, UR6 ;  /* 0x00000006000cac82 */ /* 0x000fe20008000000 */
[----:B------:R-:W-:Y:S02]  /*0a80*/  @!UP2 UMOV UR14, UR7 ;  /* 0x00000007000eac82 */ /* 0x000fe40008000000 */
[----:B------:R-:W-:Y:S02]  /*0a90*/  UIADD3 UR39, UR55, UR39, URZ ;  /* 0x0000002737277290 */ /* 0x000fe4000fffe03f */
[----:B------:R-:W-:-:S04]  /*0aa0*/  UIADD3 UR6, UP1, UR12, UR54, URZ ;  /* 0x000000360c067290 */ /* 0x000fc8000ff3e03f */
[----:B------:R-:W-:Y:S02]  /*0ab0*/  UIADD3.X UR7, UR14, UR39, URZ, UP1, !UPT ;  /* 0x000000270e077290 */ /* 0x000fe40008ffe43f */
[----:B------:R-:W-:Y:S02]  /*0ac0*/  USEL UR6, UR6, UR12, !UP0 ;  /* 0x0000000c06067287 */ /* 0x000fe4000c000000 */
[----:B------:R-:W-:-:S04]  /*0ad0*/  USEL UR7, UR7, UR14, !UP0 ;  /* 0x0000000e07077287 */ /* 0x000fc8000c000000 */
[----:B0-----:R-:W-:Y:S01]  /*0ae0*/  ISETP.LE.U32.AND P0, PT, R6, UR6, PT ;  /* 0x0000000606007c0c */ /* 0x001fe2000bf03070 */
[----:B------:R-:W-:Y:S02]  /*0af0*/  IMAD.U32 R16, RZ, RZ, UR6 ;  /* 0x00000006ff107e24 */ /* 0x000fe4000f8e00ff */
[----:B------:R-:W-:Y:S02]  /*0b00*/  IMAD.U32 R0, RZ, RZ, UR7 ;  /* 0x00000007ff007e24 */ /* 0x000fe4000f8e00ff */
[----:B------:R-:W-:-:S03]  /*0b10*/  IMAD.U32 R17, RZ, RZ, UR7 ;  /* 0x00000007ff117e24 */ /* 0x000fc6000f8e00ff */
[----:B------:R-:W-:Y:S02]  /*0b20*/  ISETP.GE.U32.AND.EX P0, PT, R0, R7, PT, P0 ;  /* 0x000000070000720c */ /* 0x000fe40003f06100 */
[----:B------:R-:W-:-:S11]  /*0b30*/  PRMT R0, RZ, 0x7610, R0 ;  /* 0x00007610ff007816 */ /* 0x000fd60000000000 */
[----:B------:R-:W-:Y:S05]  /*0b40*/  @P0 BRA `(.L_x_9) ;  /* 0x00000004008c0947 */ /* 0x000fea0003800000 */
[----:B------:R-:W-:Y:S01]  /*0b50*/  I2FP.F32.U32 R0, UR4 ;  /* 0x0000000400007c45 */ /* 0x000fe20008201000 */
[----:B------:R-:W-:Y:S01]  /*0b60*/  ULDC.64 UR16, c[0x0][0x628] ;  /* 0x00018a0000107ab9 */ /* 0x000fe20000000a00 */
[----:B------:R-:W-:Y:S01]  /*0b70*/  ULDC UR6, c[0x0][0x150] ;  /* 0x0000540000067ab9 */ /* 0x000fe20000000800 */
[----:B------:R-:W-:Y:S01]  /*0b80*/  ISETP.NE.U32.AND P0, PT, RZ, UR16, PT ;  /* 0x00000010ff007c0c */ /* 0x000fe2000bf05070 */
[----:B------:R-:W-:Y:S01]  /*0b90*/  ULDC UR15, c[0x0][0x630] ;  /* 0x00018c00000f7ab9 */ /* 0x000fe20000000800 */
[----:B------:R-:W-:Y:S01]  /*0ba0*/  FMUL R0, R0, UR6 ;  /* 0x0000000600007c20 */ /* 0x000fe20008400000 */
[----:B------:R-:W-:Y:S01]  /*0bb0*/  R2UR UR19, R16 ;  /* 0x00000000101372ca */ /* 0x000fe200000e0000 */
[----:B------:R-:W-:Y:S01]  /*0bc0*/  ULDC UR21, c[0x0][0x154] ;  /* 0x0000550000157ab9 */ /* 0x000fe20000000800 */
[----:B------:R-:W-:Y:S01]  /*0bd0*/  ISETP.NE.AND.EX P0, PT, RZ, UR17, PT, P0 ;  /* 0x00000011ff007c0c */ /* 0x000fe2000bf05300 */
[----:B------:R0:W1:Y:S01]  /*0be0*/  F2I.U32.TRUNC.NTZ R2, R0 ;  /* 0x0000000000027305 */ /* 0x000062000020f000 */
[----:B------:R-:W-:-:S02]  /*0bf0*/  R2UR UR20, R17 ;  /* 0x00000000111472ca */ /* 0x000fc400000e0000 */
[----:B------:R-:W-:Y:S02]  /*0c00*/  R2UR UR6, R16 ;  /* 0x00000000100672ca */ /* 0x000fe400000e0000 */
[----:B------:R-:W-:-:S07]  /*0c10*/  R2UR UR7, R17 ;  /* 0x00000000110772ca */ /* 0x000fce00000e0000 */
[----:B0-----:R-:W-:Y:S08]  /*0c20*/  @!P0 BRA `(.L_x_10) ;  /* 0x0000000000308947 */ /* 0x001ff00003800000 */
[----:B------:R-:W-:Y:S01]  /*0c30*/  R2UR UR6, R16 ;  /* 0x00000000100672ca */ /* 0x000fe200000e0000 */
[----:B------:R-:W-:Y:S01]  /*0c40*/  ULDC UR12, c[0x0][0x634] ;  /* 0x00018d00000c7ab9 */ /* 0x000fe20000000800 */
[----:B------:R-:W-:-:S11]  /*0c50*/  R2UR UR14, R17 ;  /* 0x00000000110e72ca */ /* 0x000fd600000e0000 */
[----:B------:R-:W-:-:S04]  /*0c60*/  UIADD3 UR12, UP1, UR6, UR12, URZ ;  /* 0x0000000c060c7290 */ /* 0x000fc8000ff3e03f */
[----:B------:R-:W-:-:S04]  /*0c70*/  UIADD3.X UR14, URZ, UR14, URZ, UP1, !UPT ;  /* 0x0000000e3f0e7290 */ /* 0x000fc80008ffe43f */
[----:B------:R-:W-:-:S04]  /*0c80*/  UIMAD.WIDE.U32 UR6, UR14, UR16, URZ ;  /* 0x000000100e0672a5 */ /* 0x000fc8000f8e003f */
[----:B------:R-:W-:Y:S02]  /*0c90*/  UIMAD.WIDE.U32 UR10, UP1, UR12, UR17, UR6 ;  /* 0x000000110c0a72a5 */ /* 0x000fe4000f820006 */
[----:B------:R-:W-:Y:S02]  /*0ca0*/  UIMAD.WIDE.U32 UR6, UR12, UR16, URZ ;  /* 0x000000100c0672a5 */ /* 0x000fe4000f8e003f */
[----:B------:R-:W-:Y:S02]  /*0cb0*/  UIADD3.X UR13, URZ, URZ, URZ, UP1, !UPT ;  /* 0x0000003f3f0d7290 */ /* 0x000fe40008ffe43f */
[----:B------:R-:W-:Y:S01]  /*0cc0*/  UIADD3 URZ, UP1, UR7, UR10, URZ ;  /* 0x0000000a073f7290 */ /* 0x000fe2000ff3e03f */
[----:B------:R-:W-:-:S03]  /*0cd0*/  UMOV UR12, UR11 ;  /* 0x0000000b000c7c82 */ /* 0x000fc60008000000 */
[----:B------:R-:W-:-:S12]  /*0ce0*/  UIMAD.WIDE.U32.X UR6, UR14, UR17, UR12, UP1 ;  /* 0x000000110e0672a5 */ /* 0x000fd800088e040c */
.L_x_10:
[----:B------:R-:W-:Y:S01]  /*0cf0*/  USHF.R.U64 UR5, UR6, UR15, UR7 ;  /* 0x0000000f06057299 */ /* 0x000fe20008001207 */
[----:B------:R-:W-:Y:S01]  /*0d00*/  I2FP.F32.U32 R0, UR9 ;  /* 0x0000000900007c45 */ /* 0x000fe20008201000 */
[----:B------:R-:W-:Y:S01]  /*0d10*/  USHF.R.U32.HI UR6, URZ, UR15, UR7 ;  /* 0x0000000f3f067299 */ /* 0x000fe20008011607 */
[----:B-1----:R-:W-:Y:S01]  /*0d20*/  R2UR UR14, R2 ;  /* 0x00000000020e72ca */ /* 0x002fe200000e0000 */
[----:B------:R-:W-:Y:S02]  /*0d30*/  UIADD3 UR17, UP1, URZ, -UR5, URZ ;  /* 0x800000053f117290 */ /* 0x000fe4000ff3e03f */
[----:B------:R-:W-:Y:S01]  /*0d40*/  FMUL R0, R0, UR21 ;  /* 0x0000001500007c20 */ /* 0x000fe20008400000 */
[----:B------:R-:W-:Y:S01]  /*0d50*/  ULDC.64 UR10, c[0x0][0x620] ;  /* 0x00018800000a7ab9 */ /* 0x000fe20000000a00 */
[----:B------:R-:W-:Y:S01]  /*0d60*/  UIADD3.X UR6, URZ, ~UR6, URZ, UP1, !UPT ;  /* 0x800000063f067290 */ /* 0x000fe20008ffe43f */
[----:B------:R-:W-:Y:S01]  /*0d70*/  UMOV UR12, UR19 ;  /* 0x00000013000c7c82 */ /* 0x000fe20008000000 */
[----:B------:R-:W-:-:S02]  /*0d80*/  UMOV UR13, UR20 ;  /* 0x00000014000d7c82 */ /* 0x000fc40008000000 */
[----:B------:R-:W-:Y:S01]  /*0d90*/  UIMAD UR6, UR6, UR10, URZ ;  /* 0x0000000a060672a4 */ /* 0x000fe2000f8e023f */
[----:B------:R-:W0:Y:S01]  /*0da0*/  F2I.U32.TRUNC.NTZ R0, R0 ;  /* 0x0000000000007305 */ /* 0x000e22000020f000 */
[----:B------:R-:W-:Y:S02]  /*0db0*/  UIMAD.WIDE.U32 UR12, UR17, UR10, UR12 ;  /* 0x0000000a110c72a5 */ /* 0x000fe4000f8e000c */
[----:B------:R-:W-:Y:S01]  /*0dc0*/  UIMAD UR17, UR17, UR11, UR6 ;  /* 0x0000000b111172a4 */ /* 0x000fe2000f8e0206 */
[----:B------:R-:W-:Y:S01]  /*0dd0*/  ULDC UR24, c[0x0][0x658] ;  /* 0x0001960000187ab9 */ /* 0x000fe20000000800 */
[----:B------:R-:W-:Y:S02]  /*0de0*/  UMOV UR22, 0xffffffff ;  /* 0xffffffff00167882 */ /* 0x000fe40000000000 */
[----:B------:R-:W-:Y:S01]  /*0df0*/  UIADD3 UR17, UR13, UR17, URZ ;  /* 0x000000110d117290 */ /* 0x000fe2000fffe03f */
[----:B------:R-:W-:Y:S01]  /*0e00*/  ULDC UR19, c[0x0][0x618] ;  /* 0x0001860000137ab9 */ /* 0x000fe20000000800 */
[----:B------:R-:W-:Y:S01]  /*0e10*/  ULDC.64 UR6, c[0x0][0x640] ;  /* 0x0001900000067ab9 */ /* 0x000fe20000000a00 */
[----:B------:R-:W-:Y:S01]  /*0e20*/  USHF.L.U32 UR13, UR22, UR24, URZ ;  /* 0x00000018160d7299 */ /* 0x000fe2000800063f */
[----:B------:R-:W-:Y:S01]  /*0e30*/  ISETP.NE.U32.AND P0, PT, RZ, UR6, PT ;  /* 0x00000006ff007c0c */ /* 0x000fe2000bf05070 */
[----:B------:R-:W-:-:S02]  /*0e40*/  USHF.R.U64 UR22, UR12, UR19, UR17 ;  /* 0x000000130c167299 */ /* 0x000fc40008001211 */
[----:B------:R-:W-:Y:S01]  /*0e50*/  USHF.R.U32.HI UR12, URZ, UR19, UR17 ;  /* 0x000000133f0c7299 */ /* 0x000fe20008011611 */
[----:B0-----:R-:W-:Y:S01]  /*0e60*/  R2UR UR16, R0 ;  /* 0x00000000001072ca */ /* 0x001fe200000e0000 */
[----:B------:R-:W-:Y:S01]  /*0e70*/  ULDC UR21, c[0x0][0x608] ;  /* 0x0001820000157ab9 */ /* 0x000fe20000000800 */
[----:B------:R-:W-:Y:S01]  /*0e80*/  ISETP.NE.AND.EX P0, PT, RZ, UR7, PT, P0 ;  /* 0x00000007ff007c0c */ /* 0x000fe2000bf05300 */
[----:B------:R-:W-:Y:S02]  /*0e90*/  USHF.R.U64 UR26, UR22, UR21, UR12 ;  /* 0x00000015161a7299 */ /* 0x000fe4000800120c */
[----:B------:R-:W-:Y:S01]  /*0ea0*/  USHF.R.U32.HI UR12, URZ, UR21, UR12 ;  /* 0x000000153f0c7299 */ /* 0x000fe2000801160c */
[----:B------:R-:W-:Y:S01]  /*0eb0*/  UMOV UR20, 0x1 ;  /* 0x0000000100147882 */ /* 0x000fe20000000000 */
[----:B------:R-:W-:Y:S02]  /*0ec0*/  UIADD3 UR14, -UR14, URZ, URZ ;  /* 0x0000003f0e0e7290 */ /* 0x000fe4000fffe13f */
[----:B------:R-:W-:-:S02]  /*0ed0*/  USHF.R.U64 UR27, UR26, UR24, UR12 ;  /* 0x000000181a1b7299 */ /* 0x000fc4000800120c */
[----:B------:R-:W-:Y:S01]  /*0ee0*/  USHF.L.U32 UR19, UR20, UR24, URZ ;  /* 0x0000001814137299 */ /* 0x000fe2000800063f */
[----:B------:R-:W-:Y:S01]  /*0ef0*/  ULDC UR15, c[0x0][0x144] ;  /* 0x00005100000f7ab9 */ /* 0x000fe20000000800 */
[----:B------:R-:W-:Y:S01]  /*0f00*/  ULDC UR10, c[0x0][0x600] ;  /* 0x00018000000a7ab9 */ /* 0x000fe20000000800 */
[----:B------:R-:W-:Y:S02]  /*0f10*/  ULOP3.LUT UR20, URZ, UR13, URZ, 0x33, !UPT ;  /* 0x0000000d3f147292 */ /* 0x000fe4000f8e333f */
[----:B------:R-:W-:Y:S02]  /*0f20*/  USHF.R.U32.HI UR13, URZ, UR24, UR12 ;  /* 0x000000183f0d7299 */ /* 0x000fe4000801160c */
[----:B------:R-:W-:Y:S02]  /*0f30*/  UIADD3 UR11, UR10, -0x1, URZ ;  /* 0xffffffff0a0b7890 */ /* 0x000fe4000fffe03f */
[----:B------:R-:W-:Y:S02]  /*0f40*/  UIADD3 UR23, -UR16, URZ, URZ ;  /* 0x0000003f10177290 */ /* 0x000fe4000fffe13f */
[----:B------:R-:W-:Y:S01]  /*0f50*/  UIMAD UR4, UR15, UR14, UR4 ;  /* 0x0000000e0f0472a4 */ /* 0x000fe2000f8e0204 */
[----:B------:R-:W-:Y:S01]  /*0f60*/  ULDC UR28, c[0x0][0x148] ;  /* 0x00005200001c7ab9 */ /* 0x000fe20000000800 */
[----:B------:R-:W-:Y:S01]  /*0f70*/  ULDC UR24, c[0x0][0x648] ;  /* 0x0001920000187ab9 */ /* 0x000fe20000000800 */
[----:B------:R-:W-:Y:S01]  /*0f80*/  ULDC UR25, c[0x0][0x638] ;  /* 0x00018e0000197ab9 */ /* 0x000fe20000000800 */
[----:B------:R-:W-:Y:S01]  /*0f90*/  UMOV UR12, UR27 ;  /* 0x0000001b000c7c82 */ /* 0x000fe20008000000 */
[----:B------:R-:W-:Y:S07]  /*0fa0*/  @!P0 BRA `(.L_x_11) ;  /* 0x0000000000308947 */ /* 0x000fee0003800000 */
[----:B------:R-:W-:Y:S02]  /*0fb0*/  ULDC UR16, c[0x0][0x64c] ;  /* 0x0001930000107ab9 */ /* 0x000fe40000000800 */
        /* <DEDUP_REMOVED lines=8> */
[----:B------:R-:W-:-:S07]  /*1040*/  UIMAD.WIDE.U32.X UR6, UR21, UR7, UR16, UP1 ;  /* 0x00000007150672a5 */ /* 0x000fce00088e0410 */
[----:B------:R-:W-:Y:S01]  /*1050*/  UMOV UR12, UR6 ;  /* 0x00000006000c7c82 */ /* 0x000fe20008000000 */
[----:B------:R-:W-:-:S05]  /*1060*/  UMOV UR13, UR7 ;  /* 0x00000007000d7c82 */ /* 0x000fca0008000000 */
.L_x_11:
[----:B------:R-:W-:Y:S01]  /*1070*/  UISETP.NE.AND UP1, UPT, UR38, URZ, UPT ;  /* 0x0000003f2600728c */ /* 0x000fe2000bf25270 */
[----:B------:R-:W-:Y:S01]  /*1080*/  IMAD.MOV.U32 R0, RZ, RZ, 0x1 ;  /* 0x00000001ff007424 */ /* 0x000fe200078e00ff */
[----:B------:R-:W-:Y:S01]  /*1090*/  USHF.R.U64 UR6, UR12, UR24, UR13 ;  /* 0x000000180c067299 */ /* 0x000fe2000800120d */
[----:B------:R-:W-:Y:S01]  /*10a0*/  IMAD.U32 R19, RZ, RZ, UR5 ;  /* 0x00000005ff137e24 */ /* 0x000fe2000f8e00ff */
[----:B------:R-:W-:Y:S02]  /*10b0*/  ULOP3.LUT UR20, UR26, UR20, URZ, 0xc0, !UPT ;  /* 0x000000141a147292 */ /* 0x000fe4000f8ec03f */
[----:B------:R-:W-:Y:S02]  /*10c0*/  UIADD3 UR7, -UR6, URZ, URZ ;  /* 0x0000003f06077290 */ /* 0x000fe4000fffe13f */
[----:B------:R-:W-:Y:S02]  /*10d0*/  UIMAD UR19, UR19, UR6, UR20 ;  /* 0x00000006131372a4 */ /* 0x000fe4000f8e0214 */
[----:B------:R-:W-:-:S02]  /*10e0*/  ULOP3.LUT UR11, UR22, UR11, URZ, 0xc0, !UPT ;  /* 0x0000000b160b7292 */ /* 0x000fc4000f8ec03f */
[----:B------:R-:W-:Y:S02]  /*10f0*/  @UP1 UIMAD UR4, UR28, UR23, UR9 ;  /* 0x000000171c0412a4 */ /* 0x000fe4000f8e0209 */
[----:B------:R-:W-:-:S03]  /*1100*/  UIMAD UR6, UR7, UR25, UR27 ;  /* 0x00000019070672a4 */ /* 0x000fc6000f8e021b */
[----:B------:R-:W-:Y:S01]  /*1110*/  ULDC UR7, c[0x0][0x610] ;  /* 0x0001840000077ab9 */ /* 0x000fe20000000800 */
[----:B------:R-:W-:Y:S02]  /*1120*/  UIMAD UR6, UR6, UR10, UR11 ;  /* 0x0000000a060672a4 */ /* 0x000fe4000f8e020b */
[----:B------:R-:W-:-:S04]  /*1130*/  UIMAD UR4, UR19, UR7, UR4 ;  /* 0x00000007130472a4 */ /* 0x000fc8000f8e0204 */
[----:B------:R-:W-:Y:S02]  /*1140*/  USEL UR7, UR6, UR4, !UP1 ;  /* 0x0000000406077287 */ /* 0x000fe4000c800000 */
[----:B------:R-:W-:-:S04]  /*1150*/  USEL UR4, UR4, UR6, !UP1 ;  /* 0x0000000604047287 */ /* 0x000fc8000c800000 */
[----:B------:R-:W-:Y:S02]  /*1160*/  IMAD.U32 R2, RZ, RZ, UR7 ;  /* 0x00000007ff027e24 */ /* 0x000fe4000f8e00ff */
[----:B------:R-:W-:-:S07]  /*1170*/  IMAD.U32 R18, RZ, RZ, UR4 ;  /* 0x00000004ff127e24 */ /* 0x000fce000f8e00ff */
.L_x_9:
[----:B------:R-:W-:Y:S02]  /*1180*/  ULDC UR4, c[0x0][0x28c] ;  /* 0x0000a30000047ab9 */ /* 0x000fe40000000800 */
[----:B------:R-:W-:-:S04]  /*1190*/  UIADD3 UR4, UR4, 0x7f, URZ ;  /* 0x0000007f04047890 */ /* 0x000fc8000fffe03f */
[----:B------:R-:W-:-:S04]  /*11a0*/  USHF.R.S32.HI UR5, URZ, 0x1f, UR4 ;  /* 0x0000001f3f057899 */ /* 0x000fc80008011404 */
[----:B------:R-:W-:-:S04]  /*11b0*/  ULEA.HI UR5, UR5, UR4, URZ, 0x7 ;  /* 0x0000000405057291 */ /* 0x000fc8000f8f383f */
[----:B------:R-:W-:Y:S01]  /*11c0*/  USHF.R.S32.HI UR37, URZ, 0x7, UR5 ;  /* 0x000000073f257899 */ /* 0x000fe20008011405 */
[----:B------:R-:W-:Y:S11]  /*11d0*/  @!P1 BRA `(.L_x_12) ;  /* 0x0000003c00049947 */ /* 0x000ff60003800000 */
[----:B------:R-:W-:-:S06]  /*11e0*/  UISETP.GT.U32.AND UP1, UPT, UR18, 0x1, UPT ;  /* 0x000000011200788c */ /* 0x000fcc000bf24070 */
[----:B------:R-:W-:-:S13]  /*11f0*/  PLOP3.LUT P0, PT, PT, PT, UP1, 0x80, 0x0 ;  /* 0x000000000000781c */ /* 0x000fda0003f0f018 */
[----:B------:R-:W-:Y:S05]  /*1200*/  @P0 EXIT ;  /* 0x000000000000094d */ /* 0x000fea0003800000 */
.L_x_13:
[----:B------:R-:W-:-:S08]  /*1210*/  NOP ;  /* 0x0000000000007918 */ /* 0x000fd00000000000 */
[----:B------:R-:W0:Y:S02]  /*1220*/  USETMAXREG.TRY_ALLOC.CTAPOOL UP1, 0xe8 ;  /* 0x000000e8000079c8 */ /* 0x000e240008020600 */
[----:B0-----:R-:W-:-:S13]  /*1230*/  PLOP3.LUT P0, PT, PT, PT, UP1, 0x80, 0x0 ;  /* 0x000000000000781c */ /* 0x001fda0003f0f018 */
[----:B------:R-:W-:Y:S05]  /*1240*/  @!P0 BRA `(.L_x_13) ;  /* 0xfffffffc00f08947 */ /* 0x000fea000383ffff */
[----:B------:R-:W-:-:S13]  /*1250*/  LOP3.LUT P0, RZ, R0, 0xff, RZ, 0xc0, !PT ;  /* 0x000000ff00ff7812 */ /* 0x000fda000780c0ff */
[----:B------:R-:W-:Y:S05]  /*1260*/  @!P0 EXIT ;  /* 0x000000000000894d */ /* 0x000fea0003800000 */
[----:B------:R-:W-:Y:S01]  /*1270*/  SHF.R.S32.HI R0, RZ, 0x1f, R3 ;  /* 0x0000001fff007819 */ /* 0x000fe20000011403 */
[----:B------:R-:W0:Y:S01]  /*1280*/  S2UR UR5, SR_CgaCtaId ;  /* 0x00000000000579c3 */ /* 0x000e220000008800 */
[----:B------:R-:W-:Y:S02]  /*1290*/  USHF.R.U32.HI UR4, URZ, 0x1, UR37 ;  /* 0x000000013f047899 */ /* 0x000fe40008011625 */
[CC--:B------:R-:W-:Y:S01]  /*12a0*/  LEA.HI R4, R0.reuse, R3.reuse, RZ, 0x2 ;  /* 0x0000000300047211 */ /* 0x0c0fe200078f10ff */
[----:B------:R-:W-:Y:S01]  /*12b0*/  UMOV UR41, 0x400 ;  /* 0x0000040000297882 */ /* 0x000fe20000000000 */
[----:B------:R-:W-:Y:S01]  /*12c0*/  LEA.HI R0, R0, R3, RZ, 0x5 ;  /* 0x0000000300007211 */ /* 0x000fe200078f28ff */
[----:B------:R-:W-:Y:S01]  /*12d0*/  ULOP3.LUT UR44, UR37, 0x1, URZ, 0xc0, !UPT ;  /* 0x00000001252c7892 */ /* 0x000fe2000f8ec03f */
[--C-:B------:R-:W-:Y:S01]  /*12e0*/  SHF.R.S32.HI R56, RZ, 0x2, R4.reuse ;  /* 0x00000002ff387819 */ /* 0x100fe20000011404 */
[----:B------:R-:W1:Y:S01]  /*12f0*/  LDC.64 R6, c[0x0][0x5c8] ;  /* 0x00017200ff067b82 */ /* 0x000e620000000a00 */
[----:B------:R-:W-:Y:S01]  /*1300*/  SHF.R.S32.HI R5, RZ, 0x1f, R4 ;  /* 0x0000001fff057819 */ /* 0x000fe20000011404 */
[----:B------:R-:W-:Y:S01]  /*1310*/  ULOP3.LUT UR4, UR4, 0x1, URZ, 0xc0, !UPT ;  /* 0x0000000104047892 */ /* 0x000fe2000f8ec03f */
[----:B------:R-:W-:Y:S01]  /*1320*/  LOP3.LUT R4, R4, 0xfffffffc, RZ, 0xc0, !PT ;  /* 0xfffffffc04047812 */ /* 0x000fe200078ec0ff */
[----:B------:R-:W-:Y:S01]  /*1330*/  USEL UR44, UR44, URZ, !UP0 ;  /* 0x0000003f2c2c7287 */ /* 0x000fe2000c000000 */
[----:B------:R-:W-:Y:S01]  /*1340*/  LEA.HI R5, R5, R56, RZ, 0x3 ;  /* 0x0000003805057211 */ /* 0x000fe200078f18ff */
[----:B------:R-:W-:-:S02]  /*1350*/  UISETP.EQ.U32.AND UP0, UPT, UR4, 0x1, !UP0 ;  /* 0x000000010400788c */ /* 0x000fc4000c702070 */
[----:B------:R-:W-:Y:S01]  /*1360*/  IMAD.IADD R4, R3, 0x1, -R4 ;  /* 0x0000000103047824 */ /* 0x000fe200078e0a04 */
[----:B------:R-:W-:Y:S01]  /*1370*/  LOP3.LUT R5, R5, 0xfffffff8, RZ, 0xc0, !PT ;  /* 0xfffffff805057812 */ /* 0x000fe200078ec0ff */
[----:B------:R-:W-:Y:S01]  /*1380*/  ULDC.64 UR48, c[0x0][0x288] ;  /* 0x0000a20000307ab9 */ /* 0x000fe20000000a00 */
[----:B------:R-:W-:Y:S01]  /*1390*/  UISETP.LT.AND UP1, UPT, UR37, 0x1, UPT ;  /* 0x000000012500788c */ /* 0x000fe2000bf21270 */
[----:B------:R-:W-:Y:S01]  /*13a0*/  IMAD.SHL.U32 R58, R4, 0x2, RZ ;  /* 0x00000002043a7824 */ /* 0x000fe200078e00ff */
[----:B------:R-:W-:Y:S01]  /*13b0*/  ULDC UR43, c[0x0][0x658] ;  /* 0x00019600002b7ab9 */ /* 0x000fe20000000800 */
[----:B------:R-:W-:Y:S01]  /*13c0*/  IMAD.IADD R56, R56, 0x1, -R5 ;  /* 0x0000000138387824 */ /* 0x000fe200078e0a05 */
[----:B------:R-:W-:Y:S01]  /*13d0*/  SHF.R.S32.HI R5, RZ, 0x5, R0 ;  /* 0x00000005ff057819 */ /* 0x000fe20000011400 */
[----:B------:R-:W-:Y:S01]  /*13e0*/  VIADD R0, R63, 0xffffffff ;  /* 0xffffffff3f007836 */ /* 0x000fe20000000000 */
[----:B0-----:R-:W-:Y:S01]  /*13f0*/  ULEA UR41, UR5, UR41, 0x18 ;  /* 0x0000002905297291 */ /* 0x001fe2000f8ec03f */
[----:B------:R-:W-:Y:S01]  /*1400*/  IMAD.U32 R3, RZ, RZ, UR48 ;  /* 0x00000030ff037e24 */ /* 0x000fe2000f8e00ff */
[--C-:B------:R-:W-:Y:S01]  /*1410*/  SHF.R.S32.HI R57, RZ, 0x1f, R56.reuse ;  /* 0x0000001fff397819 */ /* 0x100fe20000011438 */
[C-C-:B------:R-:W-:Y:S01]  /*1420*/  IMAD R65, R5.reuse, -0x10, -R56.reuse ;  /* 0xfffffff005417824 */ /* 0x140fe200078e0a38 */
[C---:B------:R-:W-:Y:S01]  /*1430*/  ISETP.NE.AND P0, PT, R0.reuse, RZ, PT ;  /* 0x000000ff0000720c */ /* 0x040fe20003f05270 */
[----:B------:R-:W-:Y:S01]  /*1440*/  UIADD3 UR4, UR41, 0x100, URZ ;  /* 0x0000010029047890 */ /* 0x000fe2000fffe03f */
[----:B------:R-:W-:Y:S01]  /*1450*/  IMAD.SHL.U32 R0, R0, 0x8, RZ ;  /* 0x0000000800007824 */ /* 0x000fe200078e00ff */
[----:B------:R-:W-:Y:S01]  /*1460*/  UIADD3 UR5, UR41, 0x8100, URZ ;  /* 0x0000810029057890 */ /* 0x000fe2000fffe03f */
[----:B------:R-:W-:Y:S01]  /*1470*/  IMAD.WIDE R56, R5, 0x10, R56 ;  /* 0x0000001005387825 */ /* 0x000fe200078e0238 */
[----:B------:R-:W-:Y:S01]  /*1480*/  UIADD3 UR52, UR41, 0x30, URZ ;  /* 0x0000003029347890 */ /* 0x000fe2000fffe03f */
[----:B-1----:R-:W-:Y:S01]  /*1490*/  SHF.L.U64.HI R60, R6, 0x3, R7 ;  /* 0x00000003063c7819 */ /* 0x002fe20000010207 */
[----:B------:R-:W-:Y:S01]  /*14a0*/  USHF.R.U32.HI UR4, URZ, 0x4, UR4 ;  /* 0x000000043f047899 */ /* 0x000fe20008011604 */
[----:B------:R-:W-:Y:S01]  /*14b0*/  LOP3.LUT R0, R0, 0x8, RZ, 0xc0, !PT ;  /* 0x0000000800007812 */ /* 0x000fe200078ec0ff */
[----:B------:R-:W-:Y:S01]  /*14c0*/  USHF.R.U32.HI UR5, URZ, 0x4, UR5 ;  /* 0x000000043f057899 */ /* 0x000fe20008011605 */
[----:B------:R-:W-:Y:S01]  /*14d0*/  IMAD.SHL.U32 R61, R6, 0x8, RZ ;  /* 0x00000008063d7824 */ /* 0x000fe200078e00ff */
[----:B------:R-:W-:Y:S01]  /*14e0*/  UMOV UR6, 0xffffffff ;  /* 0xffffffff00067882 */ /* 0x000fe20000000000 */
[----:B------:R-:W-:Y:S01]  /*14f0*/  ULDC UR8, c[0x0][0x284] ;  /* 0x0000a10000087ab9 */ /* 0x000fe20000000800 */
[----:B------:R-:W-:Y:S01]  /*1500*/  USEL UR50, UR37, 0x1, UP1 ;  /* 0x0000000125327887 */ /* 0x000fe20008800000 */
[----:B------:R-:W-:Y:S01]  /*1510*/  SEL R66, RZ, 0x1, P0 ;  /* 0x00000001ff427807 */ /* 0x000fe20000000000 */
[----:B------:R-:W-:Y:S01]  /*1520*/  USHF.L.U32 UR6, UR6, UR43, URZ ;  /* 0x0000002b06067299 */ /* 0x000fe2000800063f */
[----:B------:R-:W-:Y:S01]  /*1530*/  IMAD R62, R4, -0x2, R3 ;  /* 0xfffffffe043e7824 */ /* 0x000fe200078e0203 */
[----:B------:R-:W-:Y:S01]  /*1540*/  ULOP3.LUT UR4, UR4, 0x3fff, URZ, 0xc0, !UPT ;  /* 0x00003fff04047892 */ /* 0x000fe2000f8ec03f */
[----:B------:R-:W-:Y:S01]  /*1550*/  LEA R63, R63, UR52, 0x3 ;  /* 0x000000343f3f7c11 */ /* 0x000fe2000f8e18ff */
[----:B------:R-:W-:Y:S01]  /*1560*/  ULOP3.LUT UR5, UR5, 0x3fff, URZ, 0xc0, !UPT ;  /* 0x00003fff05057892 */ /* 0x000fe2000f8ec03f */
[C---:B------:R-:W-:Y:S01]  /*1570*/  LOP3.LUT R67, R0.reuse, 0x8, RZ, 0x3c, !PT ;  /* 0x0000000800437812 */ /* 0x040fe200078e3cff */
[----:B------:R-:W-:Y:S01]  /*1580*/  VIADD R65, R65, UR8 ;  /* 0x0000000841417c36 */ /* 0x000fe20008000000 */
[----:B------:R-:W-:Y:S01]  /*1590*/  LOP3.LUT R64, R0, 0x18, RZ, 0x3c, !PT ;  /* 0x0000001800407812 */ /* 0x000fe200078e3cff */
[----:B------:R-:W-:Y:S01]  /*15a0*/  ULDC UR42, c[0x0][0x600] ;  /* 0x00018000002a7ab9 */ /* 0x000fe20000000800 */
[----:B------:R-:W-:Y:S01]  /*15b0*/  SHF.R.S32.HI R59, RZ, 0x1f, R58 ;  /* 0x0000001fff3b7819 */ /* 0x000fe2000001143a */
[----:B------:R-:W-:Y:S01]  /*15c0*/  UMOV UR7, 0x1 ;  /* 0x0000000100077882 */ /* 0x000fe20000000000 */
[----:B------:R-:W-:-:S02]  /*15d0*/  ULOP3.LUT UR51, UR40, 0x1, URZ, 0xfc, !UPT ;  /* 0x0000000128337892 */ /* 0x000fc4000f8efc3f */
[----:B------:R-:W-:Y:S02]  /*15e0*/  USHF.L.U64.HI UR36, UR54, 0x1, UR39 ;  /* 0x0000000136247899 */ /* 0x000fe40008010227 */
[----:B------:R-:W-:Y:S02]  /*15f0*/  UIADD3 UR49, UR49, 0xfe, URZ ;  /* 0x000000fe31317890 */ /* 0x000fe4000fffe03f */
[----:B------:R-:W-:Y:S02]  /*1600*/  UIADD3 UR42, UR42, -0x1, URZ ;  /* 0xffffffff2a2a7890 */ /* 0x000fe4000fffe03f */
[----:B------:R-:W-:Y:S02]  /*1610*/  USHF.L.U32 UR43, UR7, UR43, URZ ;  /* 0x0000002b072b7299 */ /* 0x000fe4000800063f */
[----:B------:R-:W-:Y:S02]  /*1620*/  UIADD3 UR50, -UR50, UR37, URZ ;  /* 0x0000002532327290 */ /* 0x000fe4000fffe13f */
[----:B------:R-:W-:-:S02]  /*1630*/  ULOP3.LUT UR45, URZ, UR6, URZ, 0x33, !UPT ;  /* 0x000000063f2d7292 */ /* 0x000fc4000f8e333f */
[----:B------:R-:W-:Y:S02]  /*1640*/  USEL UR46, URZ, 0x1, !UP0 ;  /* 0x000000013f2e7887 */ /* 0x000fe4000c000000 */
[----:B------:R-:W-:Y:S02]  /*1650*/  ULOP3.LUT UR47, UR4, 0x10000, URZ, 0xfc, !UPT ;  /* 0x00010000042f7892 */ /* 0x000fe4000f8efc3f */
[----:B------:R-:W-:-:S12]  /*1660*/  ULOP3.LUT UR48, UR5, 0x10000, URZ, 0xfc, !UPT ;  /* 0x0001000005307892 */ /* 0x000fd8000f8efc3f */
.L_x_97:
[----:B------:R-:W-:-:S04]  /*1670*/  SHF.L.U32 R0, R66, 0x1f, RZ ;  /* 0x0000001f42007819 */ /* 0x000fc800000006ff */
[----:B------:R-:W0:Y:S02]  /*1680*/  SYNCS.PHASECHK.TRANS64.TRYWAIT P0, [R63+URZ+-0x8], R0 ;  /* 0xfffff8003f0075a7 */ /* 0x000e24000800017f */
[----:B01234-:R-:W-:Y:S05]  /*1690*/  @!P0 BRA `(.L_x_14) ;  /* 0x0000004400a88947 */ /* 0x01ffea0003800000 */
.L_x_117:
[----:B------:R-:W-:Y:S02]  /*16a0*/  ULDC UR4, c[0x0][0x28c] ;  /* 0x0000a30000047ab9 */ /* 0x000fe40000000800 */
[----:B------:R-:W-:-:S13]  /*16b0*/  ISETP.LT.AND P0, PT, RZ, UR4, PT ;  /* 0x00000004ff007c0c */ /* 0x000fda000bf01270 */
[----:B------:R-:W-:Y:S05]  /*16c0*/  @P0 BRA `(.L_x_15) ;  /* 0x0000000000400947 */ /* 0x000fea0003800000 */
[----:B0-----:R-:W-:Y:S01]  /*16d0*/  MOV R0, 0x0 ;  /* 0x0000000000007802 */ /* 0x001fe20000000f00 */
[----:B------:R-:W-:Y:S01]  /*16e0*/  ULDC.64 UR4, c[0x4][0x68] ;  /* 0x01001a0000047ab9 */ /* 0x000fe20000000a00 */
[----:B------:R-:W-:Y:S01]  /*16f0*/  ULDC.64 UR6, c[0x4][0x8] ;  /* 0x0100020000067ab9 */ /* 0x000fe20000000a00 */
[----:B------:R-:W-:Y:S01]  /*1700*/  IMAD.U32 R4, RZ, RZ, UR4 ;  /* 0x00000004ff047e24 */ /* 0x000fe2000f8e00ff */
[----:B------:R0:W1:Y:S01]  /*1710*/  LDC.64 R14, c[0x4][R0] ;  /* 0x01000000000e7b82 */ /* 0x0000620000000a00 */
[----:B------:R-:W-:Y:S01]  /*1720*/  IMAD.U32 R5, RZ, RZ, UR5 ;  /* 0x00000005ff057e24 */ /* 0x000fe2000f8e00ff */
[----:B------:R-:W-:Y:S01]  /*1730*/  ULDC.64 UR4, c[0x4][0x70] ;  /* 0x01001c0000047ab9 */ /* 0x000fe20000000a00 */
[----:B------:R-:W-:Y:S02]  /*1740*/  IMAD.U32 R10, RZ, RZ, UR6 ;  /* 0x00000006ff0a7e24 */ /* 0x000fe4000f8e00ff */
[----:B------:R-:W-:Y:S02]  /*1750*/  IMAD.U32 R6, RZ, RZ, UR4 ;  /* 0x00000004ff067e24 */ /* 0x000fe4000f8e00ff */
[----:B------:R-:W-:-:S02]  /*1760*/  IMAD.U32 R7, RZ, RZ, UR5 ;  /* 0x00000005ff077e24 */ /* 0x000fc4000f8e00ff */
[----:B------:R-:W-:Y:S02]  /*1770*/  IMAD.U32 R11, RZ, RZ, UR7 ;  /* 0x00000007ff0b7e24 */ /* 0x000fe4000f8e00ff */
[----:B------:R-:W-:Y:S02]  /*1780*/  IMAD.MOV.U32 R8, RZ, RZ, 0x1e1 ;  /* 0x000001e1ff087424 */ /* 0x000fe400078e00ff */
[----:B------:R-:W-:Y:S02]  /*1790*/  IMAD.MOV.U32 R12, RZ, RZ, 0x1 ;  /* 0x00000001ff0c7424 */ /* 0x000fe400078e00ff */
[----:B0-----:R-:W-:-:S07]  /*17a0*/  IMAD.MOV.U32 R13, RZ, RZ, RZ ;  /* 0x000000ffff0d7224 */ /* 0x001fce00078e00ff */
[----:B------:R-:W-:-:S07]  /*17b0*/  LEPC R20, `(.L_x_15) ;  /* 0x000000001014794e */ /* 0x000fce0000000000 */
[----:B-1---5:R-:W-:Y:S05]  /*17c0*/  CALL.ABS.NOINC R14 ;  /* 0x000000000e007343 */ /* 0x022fea0003c00000 */
.L_x_15:
[----:B0-----:R-:W-:-:S05]  /*17d0*/  IMAD.U32 R0, RZ, RZ, UR51 ;  /* 0x00000033ff007e24 */ /* 0x001fca000f8e00ff */
[----:B------:R-:W-:-:S13]  /*17e0*/  ISETP.NE.AND P0, PT, R0, 0x3, PT ;  /* 0x000000030000780c */ /* 0x000fda0003f05270 */
[----:B------:R-:W-:Y:S05]  /*17f0*/  @!P0 BRA `(.L_x_16) ;  /* 0x0000000000048947 */ /* 0x000fea0003800000 */
[----:B------:R-:W-:Y:S01]  /*1800*/  BPT.TRAP 0x1 ;  /* 0x000000040000795c */ /* 0x000fe20000300000 */
.L_x_16:
[----:B------:R-:W-:Y:S02]  /*1810*/  IMAD.U32 R3, RZ, RZ, UR44 ;  /* 0x0000002cff037e24 */ /* 0x000fe4000f8e00ff */
[----:B------:R-:W-:-:S03]  /*1820*/  IMAD.U32 R0, RZ, RZ, UR46 ;  /* 0x0000002eff007e24 */ /* 0x000fc6000f8e00ff */
[----:B------:R-:W-:Y:S02]  /*1830*/  LEA R3, R3, UR41, 0x3 ;  /* 0x0000002903037c11 */ /* 0x000fe4000f8e18ff */
[----:B------:R-:W-:-:S04]  /*1840*/  SHF.L.U32 R0, R0, 0x1f, RZ ;  /* 0x0000001f00007819 */ /* 0x000fc800000006ff */
[----:B------:R0:W1:Y:S01]  /*1850*/  SYNCS.PHASECHK.TRANS64.TRYWAIT P1, [R3+URZ], R0 ;  /* 0x00000000030075a7 */ /* 0x000062000802017f */
[----:B------:R-:W-:Y:S05]  /*1860*/  @!P0 BRA `(.L_x_17) ;  /* 0x0000000000048947 */ /* 0x000fea0003800000 */
[----:B------:R-:W-:Y:S01]  /*1870*/  BPT.TRAP 0x1 ;  /* 0x000000040000795c */ /* 0x000fe20000300000 */
.L_x_17:
[----:B-1----:R-:W-:Y:S05]  /*1880*/  @P1 BRA `(.L_x_18) ;  /* 0x0000000000081947 */ /* 0x002fea0003800000 */
[----:B------:R-:W1:Y:S02]  /*1890*/  SYNCS.PHASECHK.TRANS64.TRYWAIT P1, [R3+URZ], R0 ;  /* 0x00000000030075a7 */ /* 0x000e64000802017f */
[----:B-1----:R-:W-:Y:S05]  /*18a0*/  @!P1 BRA `(.L_x_19) ;  /* 0x0000004400389947 */ /* 0x002fea0003800000 */
.L_x_18:
[----:B------:R-:W-:Y:S05]  /*18b0*/  WARPSYNC.ALL ;  /* 0x0000000000007948 */ /* 0x000fea0003800000 */
[----:B------:R-:W-:Y:S01]  /*18c0*/  ULEA UR9, UR44, UR47, 0xa ;  /* 0x0000002f2c097291 */ /* 0x000fe2000f8e503f */
[----:B------:R-:W-:Y:S01]  /*18d0*/  WARPGROUP.ARRIVE ;  /* 0x00000000000079c5 */ /* 0x000fe20000000000 */
[----:B------:R-:W-:Y:S01]  /*18e0*/  ULEA UR8, UR44, UR48, 0xa ;  /* 0x000000302c087291 */ /* 0x000fe2000f8e503f */
[----:B01----:R-:W-:Y:S01]  /*18f0*/  IMAD.U32 R0, RZ, RZ, UR50 ;  /* 0x00000032ff007e24 */ /* 0x003fe2000f8e00ff */
[----:B------:R-:W-:Y:S01]  /*1900*/  UMOV UR5, 0x40000040 ;  /* 0x4000004000057882 */ /* 0x000fe20000000000 */
[----:B------:R-:W-:-:S02]  /*1910*/  UMOV UR7, 0x40000040 ;  /* 0x4000004000077882 */ /* 0x000fc40000000000 */
[----:B------:R-:W-:Y:S01]  /*1920*/  UMOV UR4, UR9 ;  /* 0x0000000900047c82 */ /* 0x000fe20008000000 */
[----:B------:R-:W-:Y:S01]  /*1930*/  ISETP.GE.AND P1, PT, R0, 0x1, PT ;  /* 0x000000010000780c */ /* 0x000fe20003f26270 */
[----:B------:R-:W-:Y:S02]  /*1940*/  UMOV UR6, UR8 ;  /* 0x0000000800067c82 */ /* 0x000fe40008000000 */
[----:B------:R-:W-:Y:S01]  /*1950*/  HGMMA.64x64x16.F32.BF16 R24, gdesc[UR4], RZ, !UPT, gsb0 ;  /* 0x00e00000041879f0 */ /* 0x000fe2000c0018ff */
[----:B------:R-:W-:Y:S02]  /*1960*/  UIADD3 UR4, UR9, 0x2, URZ ;  /* 0x0000000209047890 */ /* 0x000fe4000fffe03f */
[----:B------:R-:W-:Y:S01]  /*1970*/  UIADD3 UR6, UR8, 0x2, URZ ;  /* 0x0000000208067890 */ /* 0x000fe2000fffe03f */
[----:B------:R-:W-:Y:S01]  /*1980*/  UMOV UR5, 0x40000040 ;  /* 0x4000004000057882 */ /* 0x000fe20000000000 */
[----:B------:R-:W-:Y:S01]  /*1990*/  UMOV UR7, 0x40000040 ;  /* 0x4000004000077882 */ /* 0x000fe20000000000 */
[----:B------:R-:W-:-:S02]  /*19a0*/  WARPGROUP.DEPBAR.LE gsb0, 0x0 ;  /* 0x00008000000079c5 */ /* 0x000fc40000010000 */
[----:B------:R-:W-:-:S06]  /*19b0*/  WARPGROUP.ARRIVE ;  /* 0x00000000000079c5 */ /* 0x000fcc0000000000 */
[----:B------:R-:W-:Y:S01]  /*19c0*/  HGMMA.64x64x16.F32.BF16 R24, gdesc[UR4], R24, gsb0 ;  /* 0x00e00000041879f0 */ /* 0x000fe20008001818 */
[----:B------:R-:W-:Y:S02]  /*19d0*/  UIADD3 UR4, UR9, 0x4, URZ ;  /* 0x0000000409047890 */ /* 0x000fe4000fffe03f */
[----:B------:R-:W-:Y:S01]  /*19e0*/  UIADD3 UR6, UR8, 0x4, URZ ;  /* 0x0000000408067890 */ /* 0x000fe2000fffe03f */
[----:B------:R-:W-:Y:S01]  /*19f0*/  UMOV UR5, 0x40000040 ;  /* 0x4000004000057882 */ /* 0x000fe20000000000 */
[----:B------:R-:W-:Y:S01]  /*1a00*/  UMOV UR7, 0x40000040 ;  /* 0x4000004000077882 */ /* 0x000fe20000000000 */
[----:B------:R-:W-:Y:S02]  /*1a10*/  WARPGROUP.DEPBAR.LE gsb0, 0x0 ;  /* 0x00008000000079c5 */ /* 0x000fe40000010000 */
        /* <DEDUP_REMOVED lines=36> */
[----:B------:R-:W-:Y:S03]  /*1c60*/  HGMMA.64x64x16.F32.BF16 R24, gdesc[UR4], R24, gsb0 ;  /* 0x00e00000041879f0 */ /* 0x000fe60008001818 */
[----:B------:R-:W-:Y:S02]  /*1c70*/  WARPGROUP.DEPBAR.LE gsb0, 0x0 ;  /* 0x00008000000079c5 */ /* 0x000fe40000010000 */
[----:B------:R-:W-:Y:S05]  /*1c80*/  @!P1 BRA `(.L_x_20) ;  /* 0x0000000400849947 */ /* 0x000fea0003800000 */
[----:B------:R-:W-:Y:S01]  /*1c90*/  UIADD3 UR8, UR44, 0x1, URZ ;  /* 0x000000012c087890 */ /* 0x000fe2000fffe03f */
[----:B------:R-:W-:Y:S01]  /*1ca0*/  IMAD.U32 R0, RZ, RZ, UR50 ;  /* 0x00000032ff007e24 */ /* 0x000fe2000f8e00ff */
[----:B------:R-:W-:Y:S02]  /*1cb0*/  UMOV UR9, UR44 ;  /* 0x0000002c00097c82 */ /* 0x000fe40008000000 */
[----:B------:R-:W-:-:S04]  /*1cc0*/  UISETP.NE.AND UP0, UPT, UR8, 0x2, UPT ;  /* 0x000000020800788c */ /* 0x000fc8000bf05270 */
[----:B------:R-:W-:Y:S02]  /*1cd0*/  USEL UR4, URZ, 0x1, UP0 ;  /* 0x000000013f047887 */ /* 0x000fe40008000000 */
[----:B------:R-:W-:Y:S02]  /*1ce0*/  USEL UR8, UR8, URZ, UP0 ;  /* 0x0000003f08087287 */ /* 0x000fe40008000000 */
[----:B------:R-:W-:-:S06]  /*1cf0*/  ULOP3.LUT UR4, UR46, UR4, URZ, 0x3c, !UPT ;  /* 0x000000042e047292 */ /* 0x000fcc000f8e3c3f */
[----:B------:R-:W-:-:S07]  /*1d00*/  IMAD.U32 R5, RZ, RZ, UR4 ;  /* 0x00000004ff057e24 */ /* 0x000fce000f8e00ff */
.L_x_27:
[----:B01----:R-:W-:Y:S05]  /*1d10*/  @!P0 BRA `(.L_x_21) ;  /* 0x0000000000048947 */ /* 0x003fea0003800000 */
[----:B------:R-:W-:Y:S01]  /*1d20*/  BPT.TRAP 0x1 ;  /* 0x000000040000795c */ /* 0x000fe20000300000 */
.L_x_21:
[----:B------:R-:W-:Y:S01]  /*1d30*/  ULEA UR4, UR8, UR41, 0x3 ;  /* 0x0000002908047291 */ /* 0x000fe2000f8e183f */
[----:B------:R-:W-:-:S08]  /*1d40*/  SHF.L.U32 R3, R5, 0x1f, RZ ;  /* 0x0000001f05037819 */ /* 0x000fd000000006ff */
[----:B------:R0:W1:Y:S01]  /*1d50*/  SYNCS.PHASECHK.TRANS64.TRYWAIT P1, [UR4], R3 ;  /* 0x00000003ff0075a7 */ /* 0x0000620008020144 */
[----:B------:R-:W-:Y:S05]  /*1d60*/  @!P0 BRA `(.L_x_22) ;  /* 0x0000000000048947 */ /* 0x000fea0003800000 */
[----:B------:R-:W-:Y:S01]  /*1d70*/  BPT.TRAP 0x1 ;  /* 0x000000040000795c */ /* 0x000fe20000300000 */
.L_x_22:
[----:B-1----:R-:W-:Y:S05]  /*1d80*/  @P1 BRA `(.L_x_23) ;  /* 0x0000000000081947 */ /* 0x002fea0003800000 */
[----:B------:R-:W1:Y:S02]  /*1d90*/  SYNCS.PHASECHK.TRANS64.TRYWAIT P1, [UR4], R3 ;  /* 0x00000003ff0075a7 */ /* 0x000e640008020144 */
[----:B-1----:R-:W-:Y:S05]  /*1da0*/  @!P1 BRA `(.L_x_24) ;  /* 0x00000040000c9947 */ /* 0x002fea0003800000 */
.L_x_23:
[----:B------:R-:W-:Y:S01]  /*1db0*/  ULEA UR11, UR8, UR47, 0xa ;  /* 0x0000002f080b7291 */ /* 0x000fe2000f8e503f */
[----:B------:R-:W-:Y:S01]  /*1dc0*/  WARPGROUP.ARRIVE ;  /* 0x00000000000079c5 */ /* 0x000fe20000000000 */
[----:B------:R-:W-:Y:S01]  /*1dd0*/  ULEA UR10, UR8, UR48, 0xa ;  /* 0x00000030080a7291 */ /* 0x000fe2000f8e503f */
[----:B------:R-:W-:Y:S01]  /*1de0*/  UMOV UR5, 0x40000040 ;  /* 0x4000004000057882 */ /* 0x000fe20000000000 */
[----:B------:R-:W-:-:S03]  /*1df0*/  UMOV UR7, 0x40000040 ;  /* 0x4000004000077882 */ /* 0x000fc60000000000 */
[----:B------:R-:W-:Y:S02]  /*1e00*/  UMOV UR4, UR11 ;  /* 0x0000000b00047c82 */ /* 0x000fe40008000000 */
[----:B------:R-:W-:Y:S02]  /*1e10*/  UMOV UR6, UR10 ;  /* 0x0000000a00067c82 */ /* 0x000fe40008000000 */
[----:B------:R-:W-:Y:S01]  /*1e20*/  HGMMA.64x64x16.F32.BF16 R24, gdesc[UR4], R24, gsb0 ;  /* 0x00e00000041879f0 */ /* 0x000fe20008001818 */
        /* <DEDUP_REMOVED lines=51> */
[----:B------:R-:W-:Y:S01]  /*2160*/  BPT.TRAP 0x1 ;  /* 0x000000040000795c */ /* 0x000fe20000300000 */
.L_x_25:
[----:B------:R-:W-:Y:S02]  /*2170*/  UISETP.GT.U32.AND UP0, UPT, UR40, 0x1, UPT ;  /* 0x000000012800788c */ /* 0x000fe4000bf04070 */
[----:B------:R-:W-:-:S04]  /*2180*/  ULEA UR4, UR9, UR41, 0x3 ;  /* 0x0000002909047291 */ /* 0x000fc8000f8e183f */
[----:B------:R-:W-:Y:S01]  /*2190*/  UIADD3 UR4, UR4, 0x10, URZ ;  /* 0x0000001004047890 */ /* 0x000fe2000fffe03f */
[----:B------:R-:W-:-:S03]  /*21a0*/  PLOP3.LUT P1, PT, PT, PT, UP0, 0x80, 0x0 ;  /* 0x000000000000781c */ /* 0x000fc60003f2f008 */
[----:B------:R-:W-:-:S09]  /*21b0*/  UPRMT UR4, URZ, 0x654, UR4 ;  /* 0x000006543f047896 */ /* 0x000fd20008000004 */
[----:B------:R-:W-:Y:S01]  /*21c0*/  SYNCS.ARRIVE.TRANS64.RED.A1T0 RZ, [UR4], RZ ;  /* 0x000000ffffff79a7 */ /* 0x000fe20008100404 */
[----:B------:R-:W-:Y:S05]  /*21d0*/  @P1 BRA `(.L_x_26) ;  /* 0x0000000000041947 */ /* 0x000fea0003800000 */
[----:B------:R-:W-:Y:S01]  /*21e0*/  BPT.TRAP 0x1 ;  /* 0x000000040000795c */ /* 0x000fe20000300000 */
.L_x_26:
[----:B------:R-:W-:Y:S01]  /*21f0*/  UIADD3 UR8, UR8, 0x1, URZ ;  /* 0x0000000108087890 */ /* 0x000fe2000fffe03f */
[C---:B------:R-:W-:Y:S01]  /*2200*/  ISETP.GT.AND P1, PT, R0.reuse, 0x1, PT ;  /* 0x000000010000780c */ /* 0x040fe20003f24270 */
[----:B------:R-:W-:Y:S01]  /*2210*/  UIADD3 UR9, UR9, 0x1, URZ ;  /* 0x0000000109097890 */ /* 0x000fe2000fffe03f */
[----:B------:R-:W-:Y:S01]  /*2220*/  VIADD R0, R0, 0xffffffff ;  /* 0xffffffff00007836 */ /* 0x000fe20000000000 */
[----:B------:R-:W-:Y:S02]  /*2230*/  UISETP.NE.AND UP0, UPT, UR8, 0x2, UPT ;  /* 0x000000020800788c */ /* 0x000fe4000bf05270 */
[----:B------:R-:W-:Y:S02]  /*2240*/  UISETP.NE.AND UP1, UPT, UR9, 0x2, UPT ;  /* 0x000000020900788c */ /* 0x000fe4000bf25270 */
[----:B------:R-:W-:Y:S02]  /*2250*/  USEL UR4, URZ, 0x1, UP0 ;  /* 0x000000013f047887 */ /* 0x000fe40008000000 */
[----:B------:R-:W-:-:S02]  /*2260*/  USEL UR8, UR8, URZ, UP0 ;  /* 0x0000003f08087287 */ /* 0x000fc40008000000 */
[----:B------:R-:W-:Y:S02]  /*2270*/  USEL UR9, UR9, URZ, UP1 ;  /* 0x0000003f09097287 */ /* 0x000fe40008800000 */
[----:B------:R-:W-:Y:S01]  /*2280*/  LOP3.LUT R5, R5, UR4, RZ, 0x3c, !PT ;  /* 0x0000000405057c12 */ /* 0x000fe2000f8e3cff */
[----:B------:R-:W-:Y:S09]  /*2290*/  @P1 BRA `(.L_x_27) ;  /* 0xfffffff8009c1947 */ /* 0x000ff2000383ffff */
.L_x_20:
[----:B------:R-:W2:Y:S01]  /*22a0*/  LDC R0, c[0x0][0x28c] ;  /* 0x0000a300ff007b82 */ /* 0x000ea20000000800 */
[----:B------:R3:W-:Y:S01]  /*22b0*/  SYNCS.ARRIVE.TRANS64.A1T0 RZ, [R67+UR52], RZ ;  /* 0x000000ff43ff79a7 */ /* 0x0007e20008100034 */
[----:B--2---:R-:W-:-:S13]  /*22c0*/  ISETP.GE.AND P1, PT, R0, 0x1, PT ;  /* 0x000000010000780c */ /* 0x004fda0003f26270 */
[----:B---3--:R-:W-:Y:S05]  /*22d0*/  @!P1 BRA `(.L_x_28) ;  /* 0x0000000000309947 */ /* 0x008fea0003800000 */
[----:B------:R-:W-:Y:S05]  /*22e0*/  @!P0 BRA `(.L_x_29) ;  /* 0x0000000000048947 */ /* 0x000fea0003800000 */
[----:B------:R-:W-:Y:S01]  /*22f0*/  BPT.TRAP 0x1 ;  /* 0x000000040000795c */ /* 0x000fe20000300000 */
.L_x_29:
[----:B------:R-:W-:Y:S02]  /*2300*/  UIADD3 UR4, UR50, UR44, URZ ;  /* 0x0000002c32047290 */ /* 0x000fe4000fffe03f */
[----:B------:R-:W-:Y:S02]  /*2310*/  UISETP.GT.U32.AND UP0, UPT, UR40, 0x1, UPT ;  /* 0x000000012800788c */ /* 0x000fe4000bf04070 */
[----:B------:R-:W-:-:S04]  /*2320*/  USHF.L.U32 UR4, UR4, 0x3, URZ ;  /* 0x0000000304047899 */ /* 0x000fc8000800063f */
[----:B------:R-:W-:Y:S01]  /*2330*/  ULOP3.LUT UR4, UR4, 0x8, URZ, 0xc0, !UPT ;  /* 0x0000000804047892 */ /* 0x000fe2000f8ec03f */
[----:B------:R-:W-:-:S03]  /*2340*/  PLOP3.LUT P0, PT, PT, PT, UP0, 0x80, 0x0 ;  /* 0x000000000000781c */ /* 0x000fc60003f0f008 */
[----:B------:R-:W-:-:S04]  /*2350*/  UIADD3 UR4, UR41, 0x10, UR4 ;  /* 0x0000001029047890 */ /* 0x000fc8000fffe004 */
[----:B------:R-:W-:-:S09]  /*2360*/  UPRMT UR4, URZ, 0x654, UR4 ;  /* 0x000006543f047896 */ /* 0x000fd20008000004 */
[----:B------:R-:W-:Y:S01]  /*2370*/  SYNCS.ARRIVE.TRANS64.RED.A1T0 RZ, [UR4], RZ ;  /* 0x000000ffffff79a7 */ /* 0x000fe20008100404 */
[----:B------:R-:W-:Y:S05]  /*2380*/  @P0 BRA `(.L_x_28) ;  /* 0x0000000000040947 */ /* 0x000fea0003800000 */
[----:B------:R-:W-:Y:S01]  /*2390*/  BPT.TRAP 0x1 ;  /* 0x000000040000795c */ /* 0x000fe20000300000 */
.L_x_28:
[----:B------:R-:W-:Y:S02]  /*23a0*/  SHF.L.U32 R0, R66, 0x1f, RZ ;  /* 0x0000001f42007819 */ /* 0x000fe400000006ff */
[----:B------:R-:W-:Y:S02]  /*23b0*/  SHF.R.S32.HI R9, RZ, 0x1f, R19 ;  /* 0x0000001fff097819 */ /* 0x000fe40000011413 */
[----:B------:R-:W2:Y:S02]  /*23c0*/  SYNCS.PHASECHK.TRANS64.TRYWAIT P0, [R63+URZ+0x8], R0 ;  /* 0x000008003f0075a7 */ /* 0x000ea4000800017f */
[----:B--2---:R-:W-:Y:S05]  /*23d0*/  @!P0 BRA `(.L_x_30) ;  /* 0x0000003800988947 */ /* 0x004fea0003800000 */
.L_x_118:
[----:B------:R-:W-:Y:S01]  /*23e0*/  ULDC.64 UR4, c[0x0][0x5d0] ;  /* 0x0001740000047ab9 */ /* 0x000fe20000000a00 */
[----:B------:R-:W-:Y:S01]  /*23f0*/  ULDC UR6, c[0x0][0x284] ;  /* 0x0000a10000067ab9 */ /* 0x000fe20000000800 */
[----:B--2---:R-:W-:Y:S02]  /*2400*/  IMAD R0, R9, UR4, RZ ;  /* 0x0000000409007c24 */ /* 0x004fe4000f8e02ff */
[----:B------:R-:W-:Y:S02]  /*2410*/  IMAD.SHL.U32 R10, R2, 0x40, RZ ;  /* 0x00000040020a7824 */ /* 0x000fe400078e00ff */
[C---:B------:R-:W-:Y:S02]  /*2420*/  IMAD R5, R19.reuse, UR5, R0 ;  /* 0x0000000513057c24 */ /* 0x040fe4000f8e0200 */
[----:B------:R-:W-:Y:S01]  /*2430*/  IMAD.SHL.U32 R0, R18, 0x40, RZ ;  /* 0x0000004012007824 */ /* 0x000fe200078e00ff */
[----:B------:R-:W-:Y:S01]  /*2440*/  SHF.R.S32.HI R11, RZ, 0x1f, R10 ;  /* 0x0000001fff0b7819 */ /* 0x000fe2000001140a */
[----:B01----:R-:W-:Y:S01]  /*2450*/  IMAD.WIDE.U32 R2, R19, UR4, R58 ;  /* 0x0000000413027c25 */ /* 0x003fe2000f8e003a */
[----:B------:R-:W-:-:S02]  /*2460*/  ULDC.64 UR4, c[0x0][0x5c8] ;  /* 0x0001720000047ab9 */ /* 0x000fc40000000a00 */
[----:B------:R-:W-:Y:S01]  /*2470*/  ISETP.GE.AND P0, PT, R0, UR6, PT ;  /* 0x0000000600007c0c */ /* 0x000fe2000bf06270 */
[----:B------:R-:W-:Y:S01]  /*2480*/  ULDC UR6, c[0x0][0x288] ;  /* 0x0000a20000067ab9 */ /* 0x000fe20000000800 */
[----:B------:R-:W-:Y:S01]  /*2490*/  IADD3 R2, P1, R10, R2, RZ ;  /* 0x000000020a027210 */ /* 0x000fe20007f3e0ff */
[----:B------:R-:W-:Y:S01]  /*24a0*/  IMAD.WIDE R14, R18, 0x40, R56 ;  /* 0x00000040120e7825 */ /* 0x000fe200078e0238 */
[----:B------:R-:W-:Y:S02]  /*24b0*/  ISETP.GE.OR P0, PT, R10, UR6, P0 ;  /* 0x000000060a007c0c */ /* 0x000fe40008706670 */
[----:B------:R-:W-:Y:S01]  /*24c0*/  IADD3.X R3, R11, R3, R5, P1, !PT ;  /* 0x000000030b037210 */ /* 0x000fe20000ffe405 */
[----:B------:R-:W-:-:S04]  /*24d0*/  IMAD R7, R15, UR4, RZ ;  /* 0x000000040f077c24 */ /* 0x000fc8000f8e02ff */
[C---:B------:R-:W-:Y:S02]  /*24e0*/  IMAD R7, R14.reuse, UR5, R7 ;  /* 0x000000050e077c24 */ /* 0x040fe4000f8e0207 */
[----:B------:R-:W-:-:S04]  /*24f0*/  IMAD.WIDE.U32 R20, R14, UR4, R2 ;  /* 0x000000040e147c25 */ /* 0x000fc8000f8e0002 */
[----:B------:R-:W-:Y:S05]  /*2500*/  @P0 BRA `(.L_x_31) ;  /* 0x0000002000580947 */ /* 0x000fea0003800000 */
[----:B-----5:R-:W-:Y:S01]  /*2510*/  FSETP.NEU.AND P1, PT, R23, RZ, PT ;  /* 0x000000ff1700720b */ /* 0x020fe20003f2d000 */
[----:B------:R-:W-:Y:S01]  /*2520*/  IMAD.IADD R68, R62, 0x1, -R10 ;  /* 0x000000013e447824 */ /* 0x000fe200078e0a0a */
[----:B------:R-:W-:Y:S01]  /*2530*/  BSSY B0, `(.L_x_31) ;  /* 0x0000213000007945 */ /* 0x000fe20003800000 */
[----:B------:R-:W-:Y:S02]  /*2540*/  IMAD.IADD R0, R65, 0x1, -R0 ;  /* 0x0000000141007824 */ /* 0x000fe400078e0a00 */
[----:B------:R-:W-:Y:S01]  /*2550*/  IMAD.IADD R5, R21, 0x1, R7 ;  /* 0x0000000115057824 */ /* 0x000fe200078e0207 */
[----:B------:R-:W-:-:S04]  /*2560*/  ISETP.GT.AND P0, PT, R68, RZ, PT ;  /* 0x000000ff4400720c */ /* 0x000fc80003f04270 */
[----:B------:R-:W-:-:S03]  /*2570*/  ISETP.GT.AND P2, PT, R0, RZ, P0 ;  /* 0x000000ff0000720c */ /* 0x000fc60000744270 */
[----:B------:R-:W-:Y:S10]  /*2580*/  @!P1 BRA `(.L_x_32) ;  /* 0x0000001400dc9947 */ /* 0x000ff40003800000 */
[----:B------:R-:W0:Y:S01]  /*2590*/  LDC.64 R70, c[0x0][0x5b8] ;  /* 0x00016e00ff467b82 */ /* 0x000e220000000a00 */
[----:B------:R-:W-:-:S07]  /*25a0*/  ULDC.64 UR4, c[0x0][0x5c0] ;  /* 0x0001700000047ab9 */ /* 0x000fce0000000a00 */
[----:B------:R-:W1:Y:S08]  /*25b0*/  LDC.64 R72, c[0x0][0x5b0] ;  /* 0x00016c00ff487b82 */ /* 0x000e700000000a00 */
[----:B------:R-:W2:Y:S01]  /*25c0*/  LDC.64 R74, c[0x0][0x5a8] ;  /* 0x00016a00ff4a7b82 */ /* 0x000ea20000000a00 */
[-C--:B0-----:R-:W-:Y:S02]  /*25d0*/  IMAD R4, R9, R70.reuse, RZ ;  /* 0x0000004609047224 */ /* 0x081fe400078e02ff */
[----:B------:R-:W-:-:S04]  /*25e0*/  IMAD.WIDE.U32 R2, R19, R70, R58 ;  /* 0x0000004613027225 */ /* 0x000fc800078e003a */
[----:B------:R-:W-:Y:S01]  /*25f0*/  IMAD R21, R19, R71, R4 ;  /* 0x0000004713157224 */ /* 0x000fe200078e0204 */
[----:B------:R-:W-:Y:S01]  /*2600*/  IADD3 R6, P1, R10, R2, RZ ;  /* 0x000000020a067210 */ /* 0x000fe20007f3e0ff */
[----:B-1----:R-:W-:-:S03]  /*2610*/  IMAD R2, R15, R72, RZ ;  /* 0x000000480f027224 */ /* 0x002fc600078e02ff */
[----:B------:R-:W-:Y:S01]  /*2620*/  IADD3.X R7, R11, R3, R21, P1, !PT ;  /* 0x000000030b077210 */ /* 0x000fe20000ffe415 */
[C---:B------:R-:W-:Y:S02]  /*2630*/  IMAD R69, R14.reuse, R73, R2 ;  /* 0x000000490e457224 */ /* 0x040fe400078e0202 */
[----:B------:R-:W-:-:S04]  /*2640*/  IMAD.WIDE.U32 R2, R14, R72, R6 ;  /* 0x000000480e027225 */ /* 0x000fc800078e0006 */
[----:B------:R-:W-:Y:S01]  /*2650*/  IMAD.IADD R3, R3, 0x1, R69 ;  /* 0x0000000103037824 */ /* 0x000fe200078e0245 */
[----:B--2---:R-:W-:-:S04]  /*2660*/  LEA R8, P1, R2, R74, 0x1 ;  /* 0x0000004a02087211 */ /* 0x004fc800078208ff */
[----:B------:R-:W-:-:S05]  /*2670*/  LEA.HI.X R9, R2, R75, R3, 0x1, P1 ;  /* 0x0000004b02097211 */ /* 0x000fca00008f0c03 */
[----:B------:R-:W2:Y:S01]  /*2680*/  @P2 LDG.E.LTC128B.U16 R18, desc[UR56][R8.64] ;  /* 0x0000003808122981 */ /* 0x000ea2000c1e1520 */
[----:B------:R-:W-:Y:S01]  /*2690*/  IMAD.WIDE.U32 R2, R14, R72, R10 ;  /* 0x000000480e027225 */ /* 0x000fe200078e000a */
[----:B------:R-:W-:Y:S02]  /*26a0*/  BSSY B1, `(.L_x_33) ;  /* 0x0000015000017945 */ /* 0x000fe40003800000 */
[----:B------:R-:W-:-:S04]  /*26b0*/  IADD3 R12, P1, R58, R2, RZ ;  /* 0x000000023a0c7210 */ /* 0x000fc80007f3e0ff */
[----:B------:R-:W-:Y:S02]  /*26c0*/  IADD3.X R13, R59, R69, R3, P1, !PT ;  /* 0x000000453b0d7210 */ /* 0x000fe40000ffe403 */
[----:B------:R-:W-:Y:S01]  /*26d0*/  LEA R4, P1, R20, UR4, 0x1 ;  /* 0x0000000414047c11 */ /* 0x000fe2000f8208ff */
[----:B------:R-:W-:-:S03]  /*26e0*/  IMAD.WIDE.U32 R12, R19, R70, R12 ;  /* 0x00000046130c7225 */ /* 0x000fc600078e000c */
[----:B------:R-:W-:Y:S02]  /*26f0*/  LEA.HI.X R5, R20, UR5, R5, 0x1, P1 ;  /* 0x0000000514057c11 */ /* 0x000fe400088f0c05 */
[----:B------:R-:W-:-:S04]  /*2700*/  ISETP.GT.AND P1, PT, R68, 0x1, PT ;  /* 0x000000014400780c */ /* 0x000fc80003f24270 */
[----:B------:R-:W-:Y:S01]  /*2710*/  ISETP.GT.AND P3, PT, R0, RZ, P1 ;  /* 0x000000ff0000720c */ /* 0x000fe20000f64270 */
[----:B--2---:R-:W-:-:S04]  /*2720*/  IMAD.U32 R2, R18, 0x10000, RZ ;  /* 0x0001000012027824 */ /* 0x004fc800078e00ff */
[----:B------:R-:W-:Y:S01]  /*2730*/  FMUL R3, R2, R23 ;  /* 0x0000001702037220 */ /* 0x000fe20000400000 */
[----:B------:R-:W-:-:S03]  /*2740*/  LEA R2, P4, R12, R74, 0x1 ;  /* 0x0000004a0c027211 */ /* 0x000fc600078808ff */
[----:B------:R-:W-:-:S05]  /*2750*/  FFMA R3, R24, R22, R3 ;  /* 0x0000001618037223 */ /* 0x000fca0000000003 */
[----:B------:R-:W-:Y:S01]  /*2760*/  F2FP.BF16.F32.PACK_AB R8, RZ, R3 ;  /* 0x00000003ff08723e */ /* 0x000fe200000010ff */
[----:B------:R-:W-:-:S03]  /*2770*/  IMAD.IADD R3, R21, 0x1, R13 ;  /* 0x0000000115037824 */ /* 0x000fc600078e020d */
[----:B------:R-:W-:Y:S01]  /*2780*/  PRMT R9, R8, 0x7610, R9 ;  /* 0x0000761008097816 */ /* 0x000fe20000000009 */
[----:B------:R-:W-:Y:S01]  /*2790*/  IMAD.SHL.U32 R8, R72, 0x8, RZ ;  /* 0x0000000848087824 */ /* 0x000fe200078e00ff */
[----:B------:R-:W-:-:S03]  /*27a0*/  LEA.HI.X R3, R12, R75, R3, 0x1, P4 ;  /* 0x0000004b0c037211 */ /* 0x000fc600020f0c03 */
[----:B------:R0:W-:Y:S02]  /*27b0*/  @P2 STG.E.U16 desc[UR56][R4.64], R9 ;  /* 0x0000000904002986 */ /* 0x0001e4000c101538 */
[----:B0-----:R-:W-:Y:S01]  /*27c0*/  SHF.L.U64.HI R9, R72, 0x3, R73 ;  /* 0x0000000348097819 */ /* 0x001fe20000010249 */
[----:B------:R-:W-:Y:S06]  /*27d0*/  @!P3 BRA `(.L_x_34) ;  /* 0x000000000004b947 */ /* 0x000fec0003800000 */
[----:B------:R0:W5:Y:S02]  /*27e0*/  LDG.E.LTC128B.U16 R18, desc[UR56][R2.64+0x2] ;  /* 0x0000023802127981 */ /* 0x000164000c1e1520 */
.L_x_34:
[----:B------:R-:W-:Y:S05]  /*27f0*/  BSYNC B1 ;  /* 0x0000000000017941 */ /* 0x000fea0003800000 */
.L_x_33:
[----:B------:R-:W-:Y:S01]  /*2800*/  IMAD.WIDE.U32 R8, R14, R72, R8 ;  /* 0x000000480e087225 */ /* 0x000fe200078e0008 */
[----:B------:R-:W-:-:S03]  /*2810*/  ISETP.GT.AND P0, PT, R0, 0x8, P0 ;  /* 0x000000080000780c */ /* 0x000fc60000704270 */
[----:B-----5:R-:W-:Y:S01]  /*2820*/  IMAD.U32 R12, R18, 0x10000, RZ ;  /* 0x00010000120c7824 */ /* 0x020fe200078e00ff */
[----:B------:R-:W-:Y:S01]  /*2830*/  IADD3 R6, P2, R6, R8, RZ ;  /* 0x0000000806067210 */ /* 0x000fe20007f5e0ff */
[----:B------:R-:W-:Y:S02]  /*2840*/  IMAD.IADD R69, R69, 0x1, R9 ;  /* 0x0000000145457824 */ /* 0x000fe400078e0209 */
[----:B------:R-:W-:Y:S02]  /*2850*/  FMUL R12, R12, R23 ;  /* 0x000000170c0c7220 */ /* 0x000fe40000400000 */
[----:B------:R-:W-:Y:S02]  /*2860*/  IMAD.X R7, R69, 0x1, R7, P2 ;  /* 0x0000000145077824 */ /* 0x000fe400010e0607 */
[----:B------:R-:W-:Y:S01]  /*2870*/  FFMA R25, R25, R22, R12 ;  /* 0x0000001619197223 */ /* 0x000fe2000000000c */
[----:B------:R-:W-:-:S04]  /*2880*/  LEA R12, P2, R6, R74, 0x1 ;  /* 0x0000004a060c7211 */ /* 0x000fc800078408ff */
[----:B------:R-:W-:Y:S02]  /*2890*/  F2FP.BF16.F32.PACK_AB R25, RZ, R25 ;  /* 0x00000019ff19723e */ /* 0x000fe400000010ff */
[----:B------:R-:W-:-:S03]  /*28a0*/  LEA.HI.X R13, R6, R75, R7, 0x1, P2 ;  /* 0x0000004b060d7211 */ /* 0x000fc600010f0c07 */
[----:B------:R1:W-:Y:S04]  /*28b0*/  @P3 STG.E.U16 desc[UR56][R4.64+0x2], R25 ;  /* 0x0000021904003986 */ /* 0x0003e8000c101538 */
[----:B------:R-:W2:Y:S01]  /*28c0*/  @P0 LDG.E.LTC128B.U16 R18, desc[UR56][R12.64] ;  /* 0x000000380c120981 */ /* 0x000ea2000c1e1520 */
[----:B------:R-:W-:Y:S01]  /*28d0*/  IADD3 R10, P2, P3, R58, R8, R10 ;  /* 0x000000083a0a7210 */ /* 0x000fe20007b5e00a */
[----:B------:R-:W-:Y:S01]  /*28e0*/  BSSY B1, `(.L_x_35) ;  /* 0x0000011000017945 */ /* 0x000fe20003800000 */
[----:B------:R-:W-:Y:S02]  /*28f0*/  SHF.L.U64.HI R9, R61, 0x1, R60 ;  /* 0x000000013d097819 */ /* 0x000fe4000001023c */
[----:B------:R-:W-:Y:S02]  /*2900*/  IADD3.X R11, R59, R69, R11, P2, P3 ;  /* 0x000000453b0b7210 */ /* 0x000fe400017e640b */
[----:B------:R-:W-:-:S02]  /*2910*/  LEA R8, P2, R61, R4, 0x1 ;  /* 0x000000043d087211 */ /* 0x000fc400078408ff */
[----:B------:R-:W-:Y:S01]  /*2920*/  ISETP.GT.AND P1, PT, R0, 0x8, P1 ;  /* 0x000000080000780c */ /* 0x000fe20000f24270 */
[----:B------:R-:W-:-:S04]  /*2930*/  IMAD.WIDE.U32 R10, R19, R70, R10 ;  /* 0x00000046130a7225 */ /* 0x000fc800078e000a */
[----:B------:R-:W-:Y:S02]  /*2940*/  IMAD.X R9, R9, 0x1, R5, P2 ;  /* 0x0000000109097824 */ /* 0x000fe400010e0605 */
[----:B------:R-:W-:Y:S02]  /*2950*/  IMAD.IADD R11, R21, 0x1, R11 ;  /* 0x00000001150b7824 */ /* 0x000fe400078e020b */
[----:B--2---:R-:W-:-:S04]  /*2960*/  IMAD.U32 R6, R18, 0x10000, RZ ;  /* 0x0001000012067824 */ /* 0x004fc800078e00ff */
[----:B------:R-:W-:Y:S01]  /*2970*/  FMUL R7, R6, R23 ;  /* 0x0000001706077220 */ /* 0x000fe20000400000 */
[----:B------:R-:W-:-:S03]  /*2980*/  LEA R6, P3, R10, R74, 0x1 ;  /* 0x0000004a0a067211 */ /* 0x000fc600078608ff */
[----:B------:R-:W-:-:S05]  /*2990*/  FFMA R7, R26, R22, R7 ;  /* 0x000000161a077223 */ /* 0x000fca0000000007 */
[----:B------:R-:W-:Y:S02]  /*29a0*/  F2FP.BF16.F32.PACK_AB R12, RZ, R7 ;  /* 0x00000007ff0c723e */ /* 0x000fe400000010ff */
[----:B------:R-:W-:-:S03]  /*29b0*/  LEA.HI.X R7, R10, R75, R11, 0x1, P3 ;  /* 0x0000004b0a077211 */ /* 0x000fc600018f0c0b */
[----:B------:R1:W-:Y:S01]  /*29c0*/  @P0 STG.E.U16 desc[UR56][R8.64], R12 ;  /* 0x0000000c08000986 */ /* 0x0003e2000c101538 */
[----:B------:R-:W-:Y:S05]  /*29d0*/  @!P1 BRA `(.L_x_36) ;  /* 0x0000000000049947 */ /* 0x000fea0003800000 */
[----:B------:R2:W5:Y:S02]  /*29e0*/  LDG.E.LTC128B.U16 R18, desc[UR56][R6.64+0x2] ;  /* 0x0000023806127981 */ /* 0x000564000c1e1520 */
.L_x_36:
[----:B------:R-:W-:Y:S05]  /*29f0*/  BSYNC B1 ;  /* 0x0000000000017941 */ /* 0x000fea0003800000 */
.L_x_35:
[----:B-----5:R-:W-:Y:S01]  /*2a00*/  IMAD.U32 R10, R18, 0x10000, RZ ;  /* 0x00010000120a7824 */ /* 0x020fe200078e00ff */
[----:B------:R-:W-:Y:S01]  /*2a10*/  ISETP.GT.AND P0, PT, R68, 0x8, PT ;  /* 0x000000084400780c */ /* 0x000fe20003f04270 */
[----:B------:R-:W-:Y:S02]  /*2a20*/  BSSY B1, `(.L_x_37) ;  /* 0x0000008000017945 */ /* 0x000fe40003800000 */
[----:B------:R-:W-:Y:S01]  /*2a30*/  FMUL R10, R10, R23 ;  /* 0x000000170a0a7220 */ /* 0x000fe20000400000 */
[----:B------:R-:W-:-:S03]  /*2a40*/  ISETP.GT.AND P2, PT, R0, RZ, P0 ;  /* 0x000000ff0000720c */ /* 0x000fc60000744270 */
[----:B------:R-:W-:-:S05]  /*2a50*/  FFMA R10, R27, R22, R10 ;  /* 0x000000161b0a7223 */ /* 0x000fca000000000a */
[----:B------:R-:W-:-:S05]  /*2a60*/  F2FP.BF16.F32.PACK_AB R10, RZ, R10 ;  /* 0x0000000aff0a723e */ /* 0x000fca00000010ff */
[----:B------:R3:W-:Y:S01]  /*2a70*/  @P1 STG.E.U16 desc[UR56][R8.64+0x2], R10 ;  /* 0x0000020a08001986 */ /* 0x0007e2000c101538 */
[----:B------:R-:W-:Y:S05]  /*2a80*/  @!P2 BRA `(.L_x_38) ;  /* 0x000000000004a947 */ /* 0x000fea0003800000 */
[----:B------:R4:W5:Y:S02]  /*2a90*/  LDG.E.LTC128B.U16 R18, desc[UR56][R2.64+0x10] ;  /* 0x0000103802127981 */ /* 0x000964000c1e1520 */
.L_x_38:
[----:B------:R-:W-:Y:S05]  /*2aa0*/  BSYNC B1 ;  /* 0x0000000000017941 */ /* 0x000fea0003800000 */
.L_x_37:
[----:B---3-5:R-:W-:Y:S01]  /*2ab0*/  IMAD.U32 R10, R18, 0x10000, RZ ;  /* 0x00010000120a7824 */ /* 0x028fe200078e00ff */
        /* <DEDUP_REMOVED lines=9> */
.L_x_40:
[----:B------:R-:W-:Y:S05]  /*2b50*/  BSYNC B1 ;  /* 0x0000000000017941 */ /* 0x000fea0003800000 */
.L_x_39:
[----:B-----5:R-:W-:Y:S01]  /*2b60*/  IMAD.U32 R10, R18, 0x10000, RZ ;  /* 0x00010000120a7824 */ /* 0x020fe200078e00ff */
[----:B------:R-:W-:Y:S01]  /*2b70*/  ISETP.GT.AND P0, PT, R0, 0x8, P0 ;  /* 0x000000080000780c */ /* 0x000fe20000704270 */
[----:B------:R-:W-:Y:S02]  /*2b80*/  BSSY B1, `(.L_x_41) ;  /* 0x0000007000017945 */ /* 0x000fe40003800000 */
[----:B------:R-:W-:-:S04]  /*2b90*/  FMUL R10, R10, R23 ;  /* 0x000000170a0a7220 */ /* 0x000fc80000400000 */
[----:B------:R-:W-:-:S05]  /*2ba0*/  FFMA R10, R29, R22, R10 ;  /* 0x000000161d0a7223 */ /* 0x000fca000000000a */
[----:B------:R-:W-:-:S05]  /*2bb0*/  F2FP.BF16.F32.PACK_AB R10, RZ, R10 ;  /* 0x0000000aff0a723e */ /* 0x000fca00000010ff */
[----:B------:R0:W-:Y:S01]  /*2bc0*/  @P3 STG.E.U16 desc[UR56][R4.64+0x12], R10 ;  /* 0x0000120a04003986 */ /* 0x0001e2000c101538 */
[----:B------:R-:W-:Y:S05]  /*2bd0*/  @!P0 BRA `(.L_x_42) ;  /* 0x0000000000048947 */ /* 0x000fea0003800000 */
[----:B------:R0:W5:Y:S02]  /*2be0*/  LDG.E.LTC128B.U16 R18, desc[UR56][R6.64+0x10] ;  /* 0x0000103806127981 */ /* 0x000164000c1e1520 */
.L_x_42:
[----:B------:R-:W-:Y:S05]  /*2bf0*/  BSYNC B1 ;  /* 0x0000000000017941 */ /* 0x000fea0003800000 */
.L_x_41:
[----:B0----5:R-:W-:Y:S01]  /*2c00*/  IMAD.U32 R10, R18, 0x10000, RZ ;  /* 0x00010000120a7824 */ /* 0x021fe200078e00ff */
[----:B------:R-:W-:Y:S01]  /*2c10*/  ISETP.GT.AND P1, PT, R0, 0x8, P1 ;  /* 0x000000080000780c */ /* 0x000fe20000f24270 */
[----:B------:R-:W-:Y:S02]  /*2c20*/  BSSY B1, `(.L_x_43) ;  /* 0x0000007000017945 */ /* 0x000fe40003800000 */
[----:B---3--:R-:W-:-:S04]  /*2c30*/  FMUL R11, R10, R23 ;  /* 0x000000170a0b7220 */ /* 0x008fc80000400000 */
[----:B------:R-:W-:-:S05]  /*2c40*/  FFMA R11, R30, R22, R11 ;  /* 0x000000161e0b7223 */ /* 0x000fca000000000b */
[----:B------:R-:W-:-:S05]  /*2c50*/  F2FP.BF16.F32.PACK_AB R11, RZ, R11 ;  /* 0x0000000bff0b723e */ /* 0x000fca00000010ff */
[----:B------:R0:W-:Y:S01]  /*2c60*/  @P0 STG.E.U16 desc[UR56][R8.64+0x10], R11 ;  /* 0x0000100b08000986 */ /* 0x0001e2000c101538 */
[----:B------:R-:W-:Y:S05]  /*2c70*/  @!P1 BRA `(.L_x_44) ;  /* 0x0000000000049947 */ /* 0x000fea0003800000 */
[----:B------:R3:W5:Y:S02]  /*2c80*/  LDG.E.LTC128B.U16 R18, desc[UR56][R6.64+0x12] ;  /* 0x0000123806127981 */ /* 0x000764000c1e1520 */
.L_x_44:
[----:B------:R-:W-:Y:S05]  /*2c90*/  BSYNC B1 ;  /* 0x0000000000017941 */ /* 0x000fea0003800000 */
.L_x_43:
        /* <DEDUP_REMOVED lines=10> */
.L_x_46:
[----:B------:R-:W-:Y:S05]  /*2d40*/  BSYNC B1 ;  /* 0x0000000000017941 */ /* 0x000fea0003800000 */
.L_x_45:
[----:B0----5:R-:W-:Y:S01]  /*2d50*/  IMAD.U32 R10, R18, 0x10000, RZ ;  /* 0x00010000120a7824 */ /* 0x021fe200078e00ff */
        /* <DEDUP_REMOVED lines=9> */
.L_x_48:
[----:B------:R-:W-:Y:S05]  /*2df0*/  BSYNC B1 ;  /* 0x0000000000017941 */ /* 0x000fea0003800000 */
.L_x_47:
        /* <DEDUP_REMOVED lines=9> */
.L_x_50:
[----:B------:R-:W-:Y:S05]  /*2e90*/  BSYNC B1 ;  /* 0x0000000000017941 */ /* 0x000fea0003800000 */
.L_x_49:
[----:B0----5:R-:W-:Y:S01]  /*2ea0*/  IMAD.U32 R10, R18, 0x10000, RZ ;  /* 0x00010000120a7824 */ /* 0x021fe200078e00ff */
        /* <DEDUP_REMOVED lines=8> */
.L_x_52:
[----:B------:R-:W-:Y:S05]  /*2f30*/  BSYNC B1 ;  /* 0x0000000000017941 */ /* 0x000fea0003800000 */
.L_x_51:
        /* <DEDUP_REMOVED lines=10> */
.L_x_54:
[----:B------:R-:W-:Y:S05]  /*2fe0*/  BSYNC B1 ;  /* 0x0000000000017941 */ /* 0x000fea0003800000 */
.L_x_53:
        /* <DEDUP_REMOVED lines=10> */
.L_x_56:
[----:B------:R-:W-:Y:S05]  /*3090*/  BSYNC B1 ;  /* 0x0000000000017941 */ /* 0x000fea0003800000 */
.L_x_55:
        /* <DEDUP_REMOVED lines=9> */
.L_x_58:
[----:B------:R-:W-:Y:S05]  /*3130*/  BSYNC B1 ;  /* 0x0000000000017941 */ /* 0x000fea0003800000 */
.L_x_57:
        /* <DEDUP_REMOVED lines=9> */
.L_x_60:
[----:B------:R-:W-:Y:S05]  /*31d0*/  BSYNC B1 ;  /* 0x0000000000017941 */ /* 0x000fea0003800000 */
.L_x_59:
        /* <DEDUP_REMOVED lines=10> */
.L_x_62:
[----:B------:R-:W-:Y:S05]  /*3280*/  BSYNC B1 ;  /* 0x0000000000017941 */ /* 0x000fea0003800000 */
.L_x_61:
        /* <DEDUP_REMOVED lines=10> */
.L_x_64:
[----:B------:R-:W-:Y:S05]  /*3330*/  BSYNC B1 ;  /* 0x0000000000017941 */ /* 0x000fea0003800000 */
.L_x_63:
        /* <DEDUP_REMOVED lines=9> */
.L_x_66:
[----:B------:R-:W-:Y:S05]  /*33d0*/  BSYNC B1 ;  /* 0x0000000000017941 */ /* 0x000fea0003800000 */
.L_x_65:
        /* <DEDUP_REMOVED lines=9> */
.L_x_68:
[----:B------:R-:W-:Y:S05]  /*3470*/  BSYNC B1 ;  /* 0x0000000000017941 */ /* 0x000fea0003800000 */
.L_x_67:
        /* <DEDUP_REMOVED lines=10> */
.L_x_70:
[----:B------:R-:W-:Y:S05]  /*3520*/  BSYNC B1 ;  /* 0x0000000000017941 */ /* 0x000fea0003800000 */
.L_x_69:
        /* <DEDUP_REMOVED lines=10> */
.L_x_72:
[----:B------:R-:W-:Y:S05]  /*35d0*/  BSYNC B1 ;  /* 0x0000000000017941 */ /* 0x000fea0003800000 */
.L_x_71:
        /* <DEDUP_REMOVED lines=9> */
.L_x_74:
[----:B------:R-:W-:Y:S05]  /*3670*/  BSYNC B1 ;  /* 0x0000000000017941 */ /* 0x000fea0003800000 */
.L_x_73:
        /* <DEDUP_REMOVED lines=9> */
.L_x_76:
[----:B------:R-:W-:Y:S05]  /*3710*/  BSYNC B1 ;  /* 0x0000000000017941 */ /* 0x000fea0003800000 */
.L_x_75:
        /* <DEDUP_REMOVED lines=10> */
.L_x_78:
[----:B------:R-:W-:Y:S05]  /*37c0*/  BSYNC B1 ;  /* 0x0000000000017941 */ /* 0x000fea0003800000 */
.L_x_77:
        /* <DEDUP_REMOVED lines=10> */
.L_x_80:
[----:B------:R-:W-:Y:S05]  /*3870*/  BSYNC B1 ;  /* 0x0000000000017941 */ /* 0x000fea0003800000 */
.L_x_79:
        /* <DEDUP_REMOVED lines=9> */
.L_x_82:
[----:B------:R-:W-:Y:S05]  /*3910*/  BSYNC B1 ;  /* 0x0000000000017941 */ /* 0x000fea0003800000 */
.L_x_81:
        /* <DEDUP_REMOVED lines=9> */
.L_x_84:
[----:B------:R-:W-:Y:S05]  /*39b0*/  BSYNC B1 ;  /* 0x0000000000017941 */ /* 0x000fea0003800000 */
.L_x_83:
        /* <DEDUP_REMOVED lines=10> */
.L_x_86:
[----:B------:R-:W-:Y:S05]  /*3a60*/  BSYNC B1 ;  /* 0x0000000000017941 */ /* 0x000fea0003800000 */
.L_x_85:
        /* <DEDUP_REMOVED lines=10> */
.L_x_88:
[----:B------:R-:W-:Y:S05]  /*3b10*/  BSYNC B1 ;  /* 0x0000000000017941 */ /* 0x000fea0003800000 */
.L_x_87:
[----:B0---45:R-:W-:Y:S01]  /*3b20*/  IMAD.U32 R2, R18, 0x10000, RZ ;  /* 0x0001000012027824 */ /* 0x031fe200078e00ff */
        /* <DEDUP_REMOVED lines=8> */
.L_x_90:
[----:B------:R-:W-:Y:S05]  /*3bb0*/  BSYNC B1 ;  /* 0x0000000000017941 */ /* 0x000fea0003800000 */
.L_x_89:
[----:B0----5:R-:W-:Y:S01]  /*3bc0*/  IMAD.U32 R2, R18, 0x10000, RZ ;  /* 0x0001000012027824 */ /* 0x021fe200078e00ff */
[----:B------:R-:W-:Y:S01]  /*3bd0*/  ISETP.GT.AND P1, PT, R0, 0x8, P1 ;  /* 0x000000080000780c */ /* 0x000fe20000f24270 */
[----:B------:R-:W-:Y:S02]  /*3be0*/  BSSY B1, `(.L_x_91) ;  /* 0x000000a000017945 */ /* 0x000fe40003800000 */
[----:B------:R-:W-:Y:S01]  /*3bf0*/  FMUL R3, R2, R23 ;  /* 0x0000001702037220 */ /* 0x000fe20000400000 */
[----:B------:R-:W-:-:S03]  /*3c00*/  @P0 IMAD.MOV.U32 R2, RZ, RZ, R8 ;  /* 0x000000ffff020224 */ /* 0x000fc600078e0008 */
[----:B------:R-:W-:-:S05]  /*3c10*/  FFMA R3, R54, R22, R3 ;  /* 0x0000001636037223 */ /* 0x000fca0000000003 */
[----:B------:R-:W-:-:S04]  /*3c20*/  F2FP.BF16.F32.PACK_AB R3, RZ, R3 ;  /* 0x00000003ff03723e */ /* 0x000fc800000010ff */
[----:B-1----:R-:W-:Y:S01]  /*3c30*/  PRMT R4, R3, 0x7610, R4 ;  /* 0x0000761003047816 */ /* 0x002fe20000000004 */
[----:B------:R-:W-:-:S05]  /*3c40*/  @P0 IMAD.MOV.U32 R3, RZ, RZ, R9 ;  /* 0x000000ffff030224 */ /* 0x000fca00078e0009 */
[----:B------:R0:W-:Y:S01]  /*3c50*/  @P0 STG.E.U16 desc[UR56][R2.64+0x70], R4 ;  /* 0x0000700402000986 */ /* 0x0001e2000c101538 */
[----:B------:R-:W-:Y:S05]  /*3c60*/  @!P1 BRA `(.L_x_92) ;  /* 0x0000000000049947 */ /* 0x000fea0003800000 */
[----:B------:R1:W5:Y:S02]  /*3c70*/  LDG.E.LTC128B.U16 R18, desc[UR56][R6.64+0x72] ;  /* 0x0000723806127981 */ /* 0x000364000c1e1520 */
.L_x_92:
[----:B------:R-:W-:Y:S05]  /*3c80*/  BSYNC B1 ;  /* 0x0000000000017941 */ /* 0x000fea0003800000 */
.L_x_91:
[----:B------:R-:W-:Y:S05]  /*3c90*/  @!P1 BRA `(.L_x_93) ;  /* 0x0000000800709947 */ /* 0x000fea0003800000 */
[----:B-----5:R-:W-:-:S04]  /*3ca0*/  IMAD.U32 R18, R18, 0x10000, RZ ;  /* 0x0001000012127824 */ /* 0x020fc800078e00ff */
[----:B------:R-:W-:-:S04]  /*3cb0*/  FMUL R18, R18, R23 ;  /* 0x0000001712127220 */ /* 0x000fc80000400000 */
[----:B------:R-:W-:-:S05]  /*3cc0*/  FFMA R18, R55, R22, R18 ;  /* 0x0000001637127223 */ /* 0x000fca0000000012 */
[----:B------:R-:W-:-:S05]  /*3cd0*/  F2FP.BF16.F32.PACK_AB R18, RZ, R18 ;  /* 0x00000012ff12723e */ /* 0x000fca00000010ff */
[----:B------:R0:W-:Y:S01]  /*3ce0*/  STG.E.U16 desc[UR56][R8.64+0x72], R18 ;  /* 0x0000721208007986 */ /* 0x0001e2000c101538 */
[----:B------:R-:W-:Y:S05]  /*3cf0*/  BRA `(.L_x_93) ;  /* 0x0000000800587947 */ /* 0x000fea0003800000 */
.L_x_32:
[----:B------:R-:W-:Y:S01]  /*3d00*/  ISETP.GT.AND P3, PT, R68, 0x1, PT ;  /* 0x000000014400780c */ /* 0x000fe20003f64270 */
[----:B------:R-:W-:Y:S01]  /*3d10*/  ULDC.64 UR4, c[0x0][0x5c0] ;  /* 0x0001700000047ab9 */ /* 0x000fe20000000a00 */
[-C--:B------:R-:W-:Y:S01]  /*3d20*/  FMUL R24, R24, R22.reuse ;  /* 0x0000001618187220 */ /* 0x080fe20000400000 */
[-C--:B------:R-:W-:Y:S01]  /*3d30*/  FMUL R25, R25, R22.reuse ;  /* 0x0000001619197220 */ /* 0x080fe20000400000 */
[----:B------:R-:W-:Y:S01]  /*3d40*/  ISETP.GT.AND P1, PT, R0, RZ, P3 ;  /* 0x000000ff0000720c */ /* 0x000fe20001f24270 */
[-C--:B------:R-:W-:Y:S01]  /*3d50*/  FMUL R26, R26, R22.reuse ;  /* 0x000000161a1a7220 */ /* 0x080fe20000400000 */
[----:B------:R-:W-:Y:S01]  /*3d60*/  LEA R2, P4, R20, UR4, 0x1 ;  /* 0x0000000414027c11 */ /* 0x000fe2000f8808ff */
[----:B------:R-:W-:Y:S01]  /*3d70*/  FMUL R27, R27, R22 ;  /* 0x000000161b1b7220 */ /* 0x000fe20000400000 */
[----:B------:R-:W-:Y:S01]  /*3d80*/  F2FP.BF16.F32.PACK_AB R24, RZ, R24 ;  /* 0x00000018ff18723e */ /* 0x000fe200000010ff */
[-C--:B------:R-:W-:Y:S01]  /*3d90*/  FMUL R28, R28, R22.reuse ;  /* 0x000000161c1c7220 */ /* 0x080fe20000400000 */
[----:B------:R-:W-:Y:S01]  /*3da0*/  LEA.HI.X R3, R20, UR5, R5, 0x1, P4 ;  /* 0x0000000514037c11 */ /* 0x000fe2000a0f0c05 */
[-C--:B------:R-:W-:Y:S01]  /*3db0*/  FMUL R29, R29, R22.reuse ;  /* 0x000000161d1d7220 */ /* 0x080fe20000400000 */
[----:B------:R-:W-:Y:S01]  /*3dc0*/  F2FP.BF16.F32.PACK_AB R25, RZ, R25 ;  /* 0x00000019ff19723e */ /* 0x000fe200000010ff */
[-C--:B------:R-:W-:Y:S01]  /*3dd0*/  FMUL R30, R30, R22.reuse ;  /* 0x000000161e1e7220 */ /* 0x080fe20000400000 */
[----:B------:R-:W-:Y:S01]  /*3de0*/  SHF.L.U64.HI R5, R61, 0x1, R60 ;  /* 0x000000013d057819 */ /* 0x000fe2000001023c */
[----:B------:R-:W-:Y:S01]  /*3df0*/  @P2 STG.E.U16 desc[UR56][R2.64], R24 ;  /* 0x0000001802002986 */ /* 0x000fe2000c101538 */
[----:B------:R-:W-:Y:S01]  /*3e00*/  ISETP.GT.AND P2, PT, R0, 0x8, P0 ;  /* 0x000000080000780c */ /* 0x000fe20000744270 */
[----:B------:R-:W-:Y:S01]  /*3e10*/  FMUL R31, R31, R22 ;  /* 0x000000161f1f7220 */ /* 0x000fe20000400000 */
[----:B------:R-:W-:Y:S01]  /*3e20*/  LEA R4, P5, R61, R2, 0x1 ;  /* 0x000000023d047211 */ /* 0x000fe200078a08ff */
[----:B------:R-:W-:Y:S01]  /*3e30*/  @P1 STG.E.U16 desc[UR56][R2.64+0x2], R25 ;  /* 0x0000021902001986 */ /* 0x000fe2000c101538 */
[----:B------:R-:W-:Y:S01]  /*3e40*/  ISETP.GT.AND P1, PT, R68, 0x8, PT ;  /* 0x000000084400780c */ /* 0x000fe20003f24270 */
[-C--:B------:R-:W-:Y:S01]  /*3e50*/  FMUL R32, R32, R22.reuse ;  /* 0x0000001620207220 */ /* 0x080fe20000400000 */
[----:B------:R-:W-:Y:S01]  /*3e60*/  ISETP.GT.AND P3, PT, R0, 0x8, P3 ;  /* 0x000000080000780c */ /* 0x000fe20001f64270 */
[----:B------:R-:W-:Y:S01]  /*3e70*/  IMAD.X R5, R5, 0x1, R3, P5 ;  /* 0x0000000105057824 */ /* 0x000fe200028e0603 */
[----:B------:R-:W-:Y:S01]  /*3e80*/  ISETP.GT.AND P0, PT, R68, 0x9, PT ;  /* 0x000000094400780c */ /* 0x000fe20003f04270 */
[-C--:B------:R-:W-:Y:S01]  /*3e90*/  FMUL R33, R33, R22.reuse ;  /* 0x0000001621217220 */ /* 0x080fe20000400000 */
[----:B------:R-:W-:Y:S01]  /*3ea0*/  ISETP.GT.AND P4, PT, R0, RZ, P1 ;  /* 0x000000ff0000720c */ /* 0x000fe20000f84270 */
[-C--:B------:R-:W-:Y:S01]  /*3eb0*/  FMUL R34, R34, R22.reuse ;  /* 0x0000001622227220 */ /* 0x080fe20000400000 */
[----:B------:R-:W-:Y:S01]  /*3ec0*/  ISETP.GT.AND P5, PT, R0, RZ, P0 ;  /* 0x000000ff0000720c */ /* 0x000fe200007a4270 */
[----:B------:R-:W-:Y:S01]  /*3ed0*/  FMUL R35, R35, R22 ;  /* 0x0000001623237220 */ /* 0x000fe20000400000 */
[----:B------:R-:W-:Y:S01]  /*3ee0*/  F2FP.BF16.F32.PACK_AB R26, RZ, R26 ;  /* 0x0000001aff1a723e */ /* 0x000fe200000010ff */
[-C--:B------:R-:W-:Y:S01]  /*3ef0*/  FMUL R36, R36, R22.reuse ;  /* 0x0000001624247220 */ /* 0x080fe20000400000 */
[----:B------:R-:W-:Y:S01]  /*3f00*/  F2FP.BF16.F32.PACK_AB R27, RZ, R27 ;  /* 0x0000001bff1b723e */ /* 0x000fe200000010ff */
[----:B------:R-:W-:Y:S01]  /*3f10*/  FMUL R37, R37, R22 ;  /* 0x0000001625257220 */ /* 0x000fe20000400000 */
[----:B------:R-:W-:Y:S01]  /*3f20*/  F2FP.BF16.F32.PACK_AB R28, RZ, R28 ;  /* 0x0000001cff1c723e */ /* 0x000fe200000010ff */
[----:B------:R-:W-:Y:S01]  /*3f30*/  @P2 STG.E.U16 desc[UR56][R4.64], R26 ;  /* 0x0000001a04002986 */ /* 0x000fe2000c101538 */
[----:B------:R-:W-:Y:S01]  /*3f40*/  ISETP.GT.AND P1, PT, R0, 0x8, P1 ;  /* 0x000000080000780c */ /* 0x000fe20000f24270 */
[-C--:B------:R-:W-:Y:S01]  /*3f50*/  FMUL R38, R38, R22.reuse ;  /* 0x0000001626267220 */ /* 0x080fe20000400000 */
[----:B------:R-:W-:Y:S01]  /*3f60*/  F2FP.BF16.F32.PACK_AB R29, RZ, R29 ;  /* 0x0000001dff1d723e */ /* 0x000fe200000010ff */
[----:B------:R-:W-:Y:S01]  /*3f70*/  @P3 STG.E.U16 desc[UR56][R4.64+0x2], R27 ;  /* 0x0000021b04003986 */ /* 0x000fe2000c101538 */
[----:B------:R-:W-:Y:S01]  /*3f80*/  ISETP.GT.AND P3, PT, R68, 0x10, PT ;  /* 0x000000104400780c */ /* 0x000fe20003f64270 */
[-C--:B------:R-:W-:Y:S01]  /*3f90*/  FMUL R39, R39, R22.reuse ;  /* 0x0000001627277220 */ /* 0x080fe20000400000 */
[----:B------:R-:W-:Y:S01]  /*3fa0*/  ISETP.GT.AND P2, PT, R0, 0x8, P0 ;  /* 0x000000080000780c */ /* 0x000fe20000744270 */
[----:B------:R-:W-:Y:S01]  /*3fb0*/  @P4 STG.E.U16 desc[UR56][R2.64+0x10], R28 ;  /* 0x0000101c02004986 */ /* 0x000fe2000c101538 */
[----:B------:R-:W-:Y:S01]  /*3fc0*/  ISETP.GT.AND P0, PT, R68, 0x11, PT ;  /* 0x000000114400780c */ /* 0x000fe20003f04270 */
[-C--:B------:R-:W-:Y:S01]  /*3fd0*/  FMUL R40, R40, R22.reuse ;  /* 0x0000001628287220 */ /* 0x080fe20000400000 */
[C---:B------:R-:W-:Y:S01]  /*3fe0*/  ISETP.GT.AND P4, PT, R0.reuse, RZ, P3 ;  /* 0x000000ff0000720c */ /* 0x040fe20001f84270 */
[----:B------:R-:W-:Y:S01]  /*3ff0*/  @P5 STG.E.U16 desc[UR56][R2.64+0x12], R29 ;  /* 0x0000121d02005986 */ /* 0x000fe2000c101538 */
        /* <DEDUP_REMOVED lines=32> */
[----:B------:R-:W-:Y:S01]  /*4200*/  ISETP.GT.AND P2, PT, R0, 0x8, P3 ;  /* 0x000000080000780c */ /* 0x000fe20001f44270 */
[-C--:B------:R-:W-:Y:S01]  /*4210*/  FMUL R51, R51, R22.reuse ;  /* 0x0000001633337220 */ /* 0x080fe20000400000 */
[C---:B------:R-:W-:Y:S01]  /*4220*/  ISETP.GT.AND P3, PT, R68.reuse, 0x20, PT ;  /* 0x000000204400780c */ /* 0x040fe20003f64270 */
        /* <DEDUP_REMOVED lines=13> */
[----:B------:R-:W-:-:S02]  /*4300*/  F2FP.BF16.F32.PACK_AB R41, RZ, R41 ;  /* 0x00000029ff29723e */ /* 0x000fc400000010ff */
[C---:B------:R-:W-:Y:S01]  /*4310*/  ISETP.GT.AND P1, PT, R0.reuse, 0x8, P3 ;  /* 0x000000080000780c */ /* 0x040fe20001f24270 */
[----:B------:R-:W-:Y:S01]  /*4320*/  @P2 STG.E.U16 desc[UR56][R4.64+0x32], R39 ;  /* 0x0000322704002986 */ /* 0x000fe2000c101538 */
[----:B------:R-:W-:Y:S02]  /*4330*/  ISETP.GT.AND P0, PT, R0, 0x8, P0 ;  /* 0x000000080000780c */ /* 0x000fe40000704270 */
[----:B------:R-:W-:Y:S01]  /*4340*/  F2FP.BF16.F32.PACK_AB R42, RZ, R42 ;  /* 0x0000002aff2a723e */ /* 0x000fe200000010ff */
[----:B------:R-:W-:Y:S01]  /*4350*/  @P4 STG.E.U16 desc[UR56][R2.64+0x40], R40 ;  /* 0x0000402802004986 */ /* 0x000fe2000c101538 */
[C---:B------:R-:W-:Y:S02]  /*4360*/  ISETP.GT.AND P4, PT, R68.reuse, 0x28, PT ;  /* 0x000000284400780c */ /* 0x040fe40003f84270 */
[----:B------:R-:W-:Y:S01]  /*4370*/  F2FP.BF16.F32.PACK_AB R43, RZ, R43 ;  /* 0x0000002bff2b723e */ /* 0x000fe200000010ff */
[----:B------:R-:W-:Y:S01]  /*4380*/  @P5 STG.E.U16 desc[UR56][R2.64+0x42], R41 ;  /* 0x0000422902005986 */ /* 0x000fe2000c101538 */
[----:B------:R-:W-:-:S02]  /*4390*/  ISETP.GT.AND P5, PT, R68, 0x29, PT ;  /* 0x000000294400780c */ /* 0x000fc40003fa4270 */
[C---:B------:R-:W-:Y:S01]  /*43a0*/  ISETP.GT.AND P2, PT, R0.reuse, RZ, P4 ;  /* 0x000000ff0000720c */ /* 0x040fe20002744270 */
[----:B------:R-:W-:Y:S01]  /*43b0*/  @P1 STG.E.U16 desc[UR56][R4.64+0x40], R42 ;  /* 0x0000402a04001986 */ /* 0x000fe2000c101538 */
[----:B------:R-:W-:Y:S02]  /*43c0*/  ISETP.GT.AND P6, PT, R0, RZ, P5 ;  /* 0x000000ff0000720c */ /* 0x000fe40002fc4270 */
[----:B------:R-:W-:Y:S01]  /*43d0*/  F2FP.BF16.F32.PACK_AB R44, RZ, R44 ;  /* 0x0000002cff2c723e */ /* 0x000fe200000010ff */
[----:B------:R-:W-:Y:S01]  /*43e0*/  @P0 STG.E.U16 desc[UR56][R4.64+0x42], R43 ;  /* 0x0000422b04000986 */ /* 0x000fe2000c101538 */
[----:B------:R-:W-:Y:S02]  /*43f0*/  F2FP.BF16.F32.PACK_AB R45, RZ, R45 ;  /* 0x0000002dff2d723e */ /* 0x000fe400000010ff */
[----:B------:R-:W-:Y:S02]  /*4400*/  ISETP.GT.AND P3, PT, R68, 0x30, PT ;  /* 0x000000304400780c */ /* 0x000fe40003f64270 */
[----:B------:R-:W-:-:S02]  /*4410*/  ISETP.GT.AND P4, PT, R0, 0x8, P4 ;  /* 0x000000080000780c */ /* 0x000fc40002784270 */
[----:B------:R-:W-:Y:S01]  /*4420*/  F2FP.BF16.F32.PACK_AB R46, RZ, R46 ;  /* 0x0000002eff2e723e */ /* 0x000fe200000010ff */
[----:B------:R-:W-:Y:S01]  /*4430*/  @P2 STG.E.U16 desc[UR56][R2.64+0x50], R44 ;  /* 0x0000502c02002986 */ /* 0x000fe2000c101538 */
[----:B------:R-:W-:Y:S02]  /*4440*/  ISETP.GT.AND P2, PT, R68, 0x31, PT ;  /* 0x000000314400780c */ /* 0x000fe40003f44270 */
[----:B------:R-:W-:Y:S01]  /*4450*/  F2FP.BF16.F32.PACK_AB R47, RZ, R47 ;  /* 0x0000002fff2f723e */ /* 0x000fe200000010ff */
[----:B------:R-:W-:Y:S01]  /*4460*/  @P6 STG.E.U16 desc[UR56][R2.64+0x52], R45 ;  /* 0x0000522d02006986 */ /* 0x000fe2000c101538 */
[C---:B------:R-:W-:Y:S02]  /*4470*/  ISETP.GT.AND P6, PT, R0.reuse, 0x8, P5 ;  /* 0x000000080000780c */ /* 0x040fe40002fc4270 */
[----:B------:R-:W-:Y:S02]  /*4480*/  ISETP.GT.AND P5, PT, R0, RZ, P3 ;  /* 0x000000ff0000720c */ /* 0x000fe40001fa4270 */
[----:B------:R-:W-:Y:S01]  /*4490*/  F2FP.BF16.F32.PACK_AB R48, RZ, R48 ;  /* 0x00000030ff30723e */ /* 0x000fe200000010ff */
[----:B------:R-:W-:Y:S01]  /*44a0*/  @P4 STG.E.U16 desc[UR56][R4.64+0x50], R46 ;  /* 0x0000502e04004986 */ /* 0x000fe2000c101538 */
[----:B------:R-:W-:-:S02]  /*44b0*/  ISETP.GT.AND P1, PT, R68, 0x38, PT ;  /* 0x000000384400780c */ /* 0x000fc40003f24270 */
[----:B------:R-:W-:Y:S02]  /*44c0*/  ISETP.GT.AND P0, PT, R68, 0x39, PT ;  /* 0x000000394400780c */ /* 0x000fe40003f04270 */
[C---:B------:R-:W-:Y:S02]  /*44d0*/  ISETP.GT.AND P4, PT, R0.reuse, RZ, P2 ;  /* 0x000000ff0000720c */ /* 0x040fe40001784270 */
[C---:B------:R-:W-:Y:S01]  /*44e0*/  ISETP.GT.AND P3, PT, R0.reuse, 0x8, P3 ;  /* 0x000000080000780c */ /* 0x040fe20001f64270 */
[----:B------:R-:W-:Y:S01]  /*44f0*/  @P6 STG.E.U16 desc[UR56][R4.64+0x52], R47 ;  /* 0x0000522f04006986 */ /* 0x000fe2000c101538 */
[C---:B------:R-:W-:Y:S02]  /*4500*/  ISETP.GT.AND P2, PT, R0.reuse, 0x8, P2 ;  /* 0x000000080000780c */ /* 0x040fe40001744270 */
[C---:B------:R-:W-:Y:S01]  /*4510*/  ISETP.GT.AND P6, PT, R0.reuse, RZ, P0 ;  /* 0x000000ff0000720c */ /* 0x040fe200007c4270 */
[----:B------:R-:W-:Y:S01]  /*4520*/  @P5 STG.E.U16 desc[UR56][R2.64+0x60], R48 ;  /* 0x0000603002005986 */ /* 0x000fe2000c101538 */
[----:B------:R-:W-:-:S02]  /*4530*/  ISETP.GT.AND P5, PT, R0, RZ, P1 ;  /* 0x000000ff0000720c */ /* 0x000fc40000fa4270 */
[C---:B------:R-:W-:Y:S02]  /*4540*/  ISETP.GT.AND P1, PT, R0.reuse, 0x8, P1 ;  /* 0x000000080000780c */ /* 0x040fe40000f24270 */
[----:B------:R-:W-:Y:S02]  /*4550*/  F2FP.BF16.F32.PACK_AB R49, RZ, R49 ;  /* 0x00000031ff31723e */ /* 0x000fe400000010ff */
[----:B------:R-:W-:Y:S02]  /*4560*/  F2FP.BF16.F32.PACK_AB R50, RZ, R50 ;  /* 0x00000032ff32723e */ /* 0x000fe400000010ff */
[----:B------:R-:W-:Y:S01]  /*4570*/  F2FP.BF16.F32.PACK_AB R51, RZ, R51 ;  /* 0x00000033ff33723e */ /* 0x000fe200000010ff */
[----:B------:R-:W-:Y:S01]  /*4580*/  @P4 STG.E.U16 desc[UR56][R2.64+0x62], R49 ;  /* 0x0000623102004986 */ /* 0x000fe2000c101538 */
[----:B------:R-:W-:Y:S02]  /*4590*/  ISETP.GT.AND P0, PT, R0, 0x8, P0 ;  /* 0x000000080000780c */ /* 0x000fe40000704270 */
[----:B------:R-:W-:Y:S01]  /*45a0*/  F2FP.BF16.F32.PACK_AB R52, RZ, R52 ;  /* 0x00000034ff34723e */ /* 0x000fe200000010ff */
[----:B------:R-:W-:Y:S01]  /*45b0*/  @P3 STG.E.U16 desc[UR56][R4.64+0x60], R50 ;  /* 0x0000603204003986 */ /* 0x000fe2000c101538 */
[----:B------:R-:W-:-:S02]  /*45c0*/  F2FP.BF16.F32.PACK_AB R53, RZ, R53 ;  /* 0x00000035ff35723e */ /* 0x000fc400000010ff */
[----:B------:R-:W-:Y:S01]  /*45d0*/  F2FP.BF16.F32.PACK_AB R54, RZ, R54 ;  /* 0x00000036ff36723e */ /* 0x000fe200000010ff */
[----:B------:R-:W-:Y:S01]  /*45e0*/  @P2 STG.E.U16 desc[UR56][R4.64+0x62], R51 ;  /* 0x0000623304002986 */ /* 0x000fe2000c101538 */
[----:B------:R-:W-:-:S03]  /*45f0*/  F2FP.BF16.F32.PACK_AB R55, RZ, R55 ;  /* 0x00000037ff37723e */ /* 0x000fc600000010ff */
[----:B------:R-:W-:Y:S04]  /*4600*/  @P5 STG.E.U16 desc[UR56][R2.64+0x70], R52 ;  /* 0x0000703402005986 */ /* 0x000fe8000c101538 */
[----:B------:R0:W-:Y:S02]  /*4610*/  @P6 STG.E.U16 desc[UR56][R2.64+0x72], R53 ;  /* 0x0000723502006986 */ /* 0x0001e4000c101538 */
[----:B0-----:R-:W-:Y:S02]  /*4620*/  @P1 IMAD.MOV.U32 R2, RZ, RZ, R4 ;  /* 0x000000ffff021224 */ /* 0x001fe400078e0004 */
[----:B------:R-:W-:-:S05]  /*4630*/  @P1 IMAD.MOV.U32 R3, RZ, RZ, R5 ;  /* 0x000000ffff031224 */ /* 0x000fca00078e0005 */
[----:B------:R0:W-:Y:S04]  /*4640*/  @P1 STG.E.U16 desc[UR56][R2.64+0x70], R54 ;  /* 0x0000703602001986 */ /* 0x0001e8000c101538 */
[----:B------:R0:W-:Y:S02]  /*4650*/  @P0 STG.E.U16 desc[UR56][R4.64+0x72], R55 ;  /* 0x0000723704000986 */ /* 0x0001e4000c101538 */
.L_x_93:
[----:B------:R-:W-:Y:S05]  /*4660*/  BSYNC B0 ;  /* 0x0000000000007941 */ /* 0x000fea0003800000 */
.L_x_31:
[----:B0-----:R-:W-:Y:S01]  /*4670*/  IMAD.U32 R2, RZ, RZ, UR54 ;  /* 0x00000036ff027e24 */ /* 0x001fe2000f8e00ff */
[----:B------:R-:W-:Y:S01]  /*4680*/  ULDC.64 UR4, c[0x0][0x650] ;  /* 0x0001940000047ab9 */ /* 0x000fe20000000a00 */
[----:B------:R-:W-:Y:S01]  /*4690*/  IMAD.U32 R3, RZ, RZ, UR55 ;  /* 0x00000037ff037e24 */ /* 0x000fe2000f8e00ff */
[----:B------:R0:W-:Y:S01]  /*46a0*/  SYNCS.ARRIVE.TRANS64.A1T0 RZ, [R64+UR52], RZ ;  /* 0x000000ff40ff79a7 */ /* 0x0001e20008100034 */
[----:B------:R-:W-:Y:S01]  /*46b0*/  PRMT R0, RZ, 0x7610, R0 ;  /* 0x00007610ff007816 */ /* 0x000fe20000000000 */
[----:B-----5:R-:W-:Y:S01]  /*46c0*/  IMAD.MOV.U32 R18, RZ, RZ, -0x1 ;  /* 0xffffffffff127424 */ /* 0x020fe200078e00ff */
[----:B------:R-:W-:Y:S01]  /*46d0*/  LEA R16, P0, R2, R16, 0x1 ;  /* 0x0000001002107211 */ /* 0x000fe200078008ff */
[----:B------:R-:W-:Y:S02]  /*46e0*/  IMAD.MOV.U32 R2, RZ, RZ, -0x1 ;  /* 0xffffffffff027424 */ /* 0x000fe400078e00ff */
[----:B------:R-:W-:Y:S01]  /*46f0*/  IMAD.MOV.U32 R19, RZ, RZ, -0x1 ;  /* 0xffffffffff137424 */ /* 0x000fe200078e00ff */
[----:B------:R-:W-:-:S02]  /*4700*/  IADD3.X R17, R17, UR36, RZ, P0, !PT ;  /* 0x0000002411117c10 */ /* 0x000fc400087fe4ff */
[----:B------:R-:W-:-:S04]  /*4710*/  ISETP.GE.U32.AND P0, PT, R16, UR4, PT ;  /* 0x0000000410007c0c */ /* 0x000fc8000bf06070 */
[----:B------:R-:W-:-:S13]  /*4720*/  ISETP.GE.U32.AND.EX P0, PT, R17, UR5, PT, P0 ;  /* 0x0000000511007c0c */ /* 0x000fda000bf06100 */
[----:B0-----:R-:W-:Y:S05]  /*4730*/  @P0 BRA `(.L_x_94) ;  /* 0x0000000400700947 */ /* 0x001fea0003800000 */
[----:B------:R-:W0:Y:S01]  /*4740*/  S2UR UR6, SR_CTAID.X ;  /* 0x00000000000679c3 */ /* 0x000e220000002500 */
[----:B------:R-:W-:Y:S01]  /*4750*/  ULDC.64 UR4, c[0x0][0x628] ;  /* 0x00018a0000047ab9 */ /* 0x000fe20000000a00 */
[----:B------:R-:W-:Y:S01]  /*4760*/  ULDC UR7, c[0x0][0x150] ;  /* 0x0000540000077ab9 */ /* 0x000fe20000000800 */
[----:B------:R-:W-:Y:S01]  /*4770*/  ISETP.NE.U32.AND P0, PT, RZ, UR4, PT ;  /* 0x00000004ff007c0c */ /* 0x000fe2000bf05070 */
[----:B------:R-:W-:Y:S01]  /*4780*/  ULDC UR15, c[0x0][0x630] ;  /* 0x00018c00000f7ab9 */ /* 0x000fe20000000800 */
[C---:B------:R-:W-:Y:S02]  /*4790*/  R2UR UR16, R16.reuse ;  /* 0x00000000101072ca */ /* 0x040fe400000e0000 */
[----:B------:R-:W-:Y:S01]  /*47a0*/  ISETP.NE.AND.EX P0, PT, RZ, UR5, PT, P0 ;  /* 0x00000005ff007c0c */ /* 0x000fe2000bf05300 */
[----:B------:R-:W5:Y:S01]  /*47b0*/  S2UR UR17, SR_CTAID.Y ;  /* 0x00000000001179c3 */ /* 0x000f620000002600 */
[----:B------:R-:W-:Y:S02]  /*47c0*/  R2UR UR12, R16 ;  /* 0x00000000100c72ca */ /* 0x000fe400000e0000 */
[----:B------:R-:W-:-:S02]  /*47d0*/  R2UR UR13, R17 ;  /* 0x00000000110d72ca */ /* 0x000fc400000e0000 */
[----:B0-----:R-:W-:-:S05]  /*47e0*/  I2FP.F32.U32 R0, UR6 ;  /* 0x0000000600007c45 */ /* 0x001fca0008201000 */
[----:B------:R-:W-:Y:S01]  /*47f0*/  FMUL R0, R0, UR7 ;  /* 0x0000000700007c20 */ /* 0x000fe20008400000 */
[----:B------:R-:W-:Y:S01]  /*4800*/  ULDC UR7, c[0x0][0x154] ;  /* 0x0000550000077ab9 */ /* 0x000fe20000000800 */
[----:B-----5:R-:W-:-:S04]  /*4810*/  I2FP.F32.U32 R2, UR17 ;  /* 0x0000001100027c45 */ /* 0x020fc80008201000 */
[----:B------:R-:W0:Y:S01]  /*4820*/  F2I.U32.TRUNC.NTZ R0, R0 ;  /* 0x0000000000007305 */ /* 0x000e22000020f000 */
[----:B------:R-:W-:Y:S01]  /*4830*/  FMUL R2, R2, UR7 ;  /* 0x0000000702027c20 */ /* 0x000fe20008400000 */
[----:B------:R-:W-:Y:S06]  /*4840*/  @!P0 BRA `(.L_x_95) ;  /* 0x0000000000308947 */ /* 0x000fec0003800000 */
        /* <DEDUP_REMOVED lines=12> */
.L_x_95:
[----:B------:R-:W-:Y:S01]  /*4910*/  USHF.R.U64 UR8, UR12, UR15, UR13 ;  /* 0x0000000f0c087299 */ /* 0x000fe2000800120d */
[----:B------:R-:W-:Y:S01]  /*4920*/  R2UR UR5, R17 ;  /* 0x00000000110572ca */ /* 0x000fe200000e0000 */
[----:B------:R-:W-:Y:S01]  /*4930*/  USHF.R.U32.HI UR4, URZ, UR15, UR13 ;  /* 0x0000000f3f047299 */ /* 0x000fe2000801160d */
[----:B------:R-:W5:Y:S01]  /*4940*/  F2I.U32.TRUNC.NTZ R2, R2 ;  /* 0x0000000200027305 */ /* 0x000f62000020f000 */
[----:B------:R-:W-:Y:S01]  /*4950*/  UIADD3 UR9, UP0, URZ, -UR8, URZ ;  /* 0x800000083f097290 */ /* 0x000fe2000ff1e03f */
[----:B------:R-:W-:Y:S01]  /*4960*/  ULDC.64 UR10, c[0x0][0x620] ;  /* 0x00018800000a7ab9 */ /* 0x000fe20000000a00 */
[----:B------:R-:W-:Y:S02]  /*4970*/  ULDC UR13, c[0x0][0x608] ;  /* 0x00018200000d7ab9 */ /* 0x000fe40000000800 */
[----:B------:R-:W-:Y:S01]  /*4980*/  UIADD3.X UR4, URZ, ~UR4, URZ, UP0, !UPT ;  /* 0x800000043f047290 */ /* 0x000fe200087fe43f */
[----:B------:R-:W-:Y:S01]  /*4990*/  ULDC UR22, c[0x0][0x148] ;  /* 0x0000520000167ab9 */ /* 0x000fe20000000800 */
[----:B------:R-:W-:-:S02]  /*49a0*/  ULDC UR20, c[0x0][0x648] ;  /* 0x0001920000147ab9 */ /* 0x000fc40000000800 */
[----:B------:R-:W-:Y:S01]  /*49b0*/  UIMAD UR7, UR4, UR10, URZ ;  /* 0x0000000a040772a4 */ /* 0x000fe2000f8e023f */
[----:B------:R-:W-:Y:S02]  /*49c0*/  ULDC UR21, c[0x0][0x638] ;  /* 0x00018e0000157ab9 */ /* 0x000fe40000000800 */
[----:B------:R-:W-:Y:S01]  /*49d0*/  UMOV UR4, UR16 ;  /* 0x0000001000047c82 */ /* 0x000fe20008000000 */
[----:B------:R-:W-:Y:S02]  /*49e0*/  UIMAD UR7, UR9, UR11, UR7 ;  /* 0x0000000b090772a4 */ /* 0x000fe4000f8e0207 */
[----:B------:R-:W-:Y:S01]  /*49f0*/  UIMAD.WIDE.U32 UR4, UR9, UR10, UR4 ;  /* 0x0000000a090472a5 */ /* 0x000fe2000f8e0004 */
[----:B0-----:R-:W-:Y:S01]  /*4a00*/  R2UR UR10, R0 ;  /* 0x00000000000a72ca */ /* 0x001fe200000e0000 */
[----:B------:R-:W-:Y:S01]  /*4a10*/  ULDC UR16, c[0x0][0x658] ;  /* 0x0001960000107ab9 */ /* 0x000fe20000000800 */
[----:B-----5:R-:W-:Y:S01]  /*4a20*/  R2UR UR12, R2 ;  /* 0x00000000020c72ca */ /* 0x020fe200000e0000 */
[----:B------:R-:W-:Y:S01]  /*4a30*/  UIADD3 UR7, UR5, UR7, URZ ;  /* 0x0000000705077290 */ /* 0x000fe2000fffe03f */
[----:B------:R-:W-:-:S02]  /*4a40*/  ULDC UR11, c[0x0][0x144] ;  /* 0x00005100000b7ab9 */ /* 0x000fc40000000800 */
[----:B------:R-:W-:Y:S02]  /*4a50*/  ULDC UR5, c[0x0][0x618] ;  /* 0x0001860000057ab9 */ /* 0x000fe40000000800 */
[----:B------:R-:W-:Y:S02]  /*4a60*/  USHF.R.U64 UR9, UR4, UR5, UR7 ;  /* 0x0000000504097299 */ /* 0x000fe40008001207 */
[----:B------:R-:W-:-:S03]  /*4a70*/  USHF.R.U32.HI UR7, URZ, UR5, UR7 ;  /* 0x000000053f077299 */ /* 0x000fc60008011607 */
[----:B------:R-:W-:Y:S01]  /*4a80*/  ULDC.64 UR4, c[0x0][0x640] ;  /* 0x0001900000047ab9 */ /* 0x000fe20000000a00 */
[----:B------:R-:W-:Y:S01]  /*4a90*/  USHF.R.U64 UR15, UR9, UR13, UR7 ;  /* 0x0000000d090f7299 */ /* 0x000fe20008001207 */
[----:B------:R-:W-:Y:S01]  /*4aa0*/  ISETP.NE.U32.AND P0, PT, RZ, UR4, PT ;  /* 0x00000004ff007c0c */ /* 0x000fe2000bf05070 */
[----:B------:R-:W-:Y:S02]  /*4ab0*/  USHF.R.U32.HI UR7, URZ, UR13, UR7 ;  /* 0x0000000d3f077299 */ /* 0x000fe40008011607 */
[----:B------:R-:W-:Y:S01]  /*4ac0*/  UIADD3 UR10, -UR10, URZ, URZ ;  /* 0x0000003f0a0a7290 */ /* 0x000fe2000fffe13f */
[----:B------:R-:W-:Y:S01]  /*4ad0*/  ISETP.NE.AND.EX P0, PT, RZ, UR5, PT, P0 ;  /* 0x00000005ff007c0c */ /* 0x000fe2000bf05300 */
[----:B------:R-:W-:Y:S02]  /*4ae0*/  USHF.R.U64 UR14, UR15, UR16, UR7 ;  /* 0x000000100f0e7299 */ /* 0x000fe40008001207 */
[----:B------:R-:W-:Y:S02]  /*4af0*/  UIADD3 UR18, -UR12, URZ, URZ ;  /* 0x0000003f0c127290 */ /* 0x000fe4000fffe13f */
[----:B------:R-:W-:-:S02]  /*4b00*/  USHF.R.U32.HI UR13, URZ, UR16, UR7 ;  /* 0x000000103f0d7299 */ /* 0x000fc40008011607 */
[----:B------:R-:W-:Y:S01]  /*4b10*/  UIMAD UR19, UR11, UR10, UR6 ;  /* 0x0000000a0b1372a4 */ /* 0x000fe2000f8e0206 */
[----:B------:R-:W-:-:S05]  /*4b20*/  UMOV UR12, UR14 ;  /* 0x0000000e000c7c82 */ /* 0x000fca0008000000 */
[----:B------:R-:W-:Y:S06]  /*4b30*/  @!P0 BRA `(.L_x_96) ;  /* 0x0000000000288947 */ /* 0x000fec0003800000 */
        /* <DEDUP_REMOVED lines=10> */
.L_x_96:
[----:B------:R-:W-:Y:S01]  /*4be0*/  UISETP.NE.AND UP0, UPT, UR38, URZ, UPT ;  /* 0x0000003f2600728c */ /* 0x000fe2000bf05270 */
[----:B------:R-:W-:Y:S01]  /*4bf0*/  IMAD.MOV.U32 R0, RZ, RZ, 0x1 ;  /* 0x00000001ff007424 */ /* 0x000fe200078e00ff */
[----:B------:R-:W-:Y:S01]  /*4c00*/  USHF.R.U64 UR4, UR12, UR20, UR13 ;  /* 0x000000140c047299 */ /* 0x000fe2000800120d */
[----:B------:R-:W-:Y:S01]  /*4c10*/  IMAD.U32 R19, RZ, RZ, UR8 ;  /* 0x00000008ff137e24 */ /* 0x000fe2000f8e00ff */
[----:B------:R-:W-:Y:S02]  /*4c20*/  ULOP3.LUT UR15, UR15, UR45, URZ, 0xc0, !UPT ;  /* 0x0000002d0f0f7292 */ /* 0x000fe4000f8ec03f */
[----:B------:R-:W-:Y:S02]  /*4c30*/  UIADD3 UR5, -UR4, URZ, URZ ;  /* 0x0000003f04057290 */ /* 0x000fe4000fffe13f */
[----:B------:R-:W-:Y:S02]  /*4c40*/  ULOP3.LUT UR9, UR9, UR42, URZ, 0xc0, !UPT ;  /* 0x0000002a09097292 */ /* 0x000fe4000f8ec03f */
[----:B------:R-:W-:-:S02]  /*4c50*/  UIMAD UR4, UR43, UR4, UR15 ;  /* 0x000000042b0472a4 */ /* 0x000fc4000f8e020f */
[----:B------:R-:W-:Y:S02]  /*4c60*/  @UP0 UIMAD UR19, UR22, UR18, UR17 ;  /* 0x00000012161302a4 */ /* 0x000fe4000f8e0211 */
[----:B------:R-:W-:Y:S01]  /*4c70*/  UIMAD UR14, UR5, UR21, UR14 ;  /* 0x00000015050e72a4 */ /* 0x000fe2000f8e020e */
[----:B------:R-:W-:Y:S02]  /*4c80*/  ULDC UR6, c[0x0][0x600] ;  /* 0x0001800000067ab9 */ /* 0x000fe40000000800 */
[----:B------:R-:W-:Y:S01]  /*4c90*/  ULDC UR5, c[0x0][0x610] ;  /* 0x0001840000057ab9 */ /* 0x000fe20000000800 */
[----:B------:R-:W-:Y:S02]  /*4ca0*/  UIMAD UR14, UR14, UR6, UR9 ;  /* 0x000000060e0e72a4 */ /* 0x000fe4000f8e0209 */
[----:B------:R-:W-:-:S04]  /*4cb0*/  UIMAD UR4, UR4, UR5, UR19 ;  /* 0x00000005040472a4 */ /* 0x000fc8000f8e0213 */
[----:B------:R-:W-:Y:S02]  /*4cc0*/  USEL UR5, UR14, UR4, !UP0 ;  /* 0x000000040e057287 */ /* 0x000fe4000c000000 */
[----:B------:R-:W-:-:S04]  /*4cd0*/  USEL UR4, UR4, UR14, !UP0 ;  /* 0x0000000e04047287 */ /* 0x000fc8000c000000 */
[----:B------:R-:W-:Y:S02]  /*4ce0*/  IMAD.U32 R2, RZ, RZ, UR5 ;  /* 0x00000005ff027e24 */ /* 0x000fe4000f8e00ff */
[----:B------:R-:W-:-:S07]  /*4cf0*/  IMAD.U32 R18, RZ, RZ, UR4 ;  /* 0x00000004ff127e24 */ /* 0x000fce000f8e00ff */
.L_x_94:
[----:B------:R-:W-:Y:S01]  /*4d00*/  ULEA UR5, UR37, UR44, 0x1 ;  /* 0x0000002c25057291 */ /* 0x000fe2000f8e083f */
[----:B------:R-:W-:Y:S01]  /*4d10*/  LOP3.LUT P0, RZ, R0, 0xff, RZ, 0xc0, !PT ;  /* 0x000000ff00ff7812 */ /* 0x000fe2000780c0ff */
[----:B------:R-:W-:Y:S01]  /*4d20*/  ULOP3.LUT UR44, UR44, 0x1, URZ, 0xc0, !UPT ;  /* 0x000000012c2c7892 */ /* 0x000fe2000f8ec03f */
[----:B------:R-:W-:Y:S01]  /*4d30*/  LOP3.LUT R66, R66, 0x1, RZ, 0x3c, !PT ;  /* 0x0000000142427812 */ /* 0x000fe200078e3cff */
[----:B------:R-:W-:Y:S02]  /*4d40*/  USHF.R.U32.HI UR4, URZ, 0x1, UR5 ;  /* 0x000000013f047899 */ /* 0x000fe40008011605 */
[----:B------:R-:W-:Y:S02]  /*4d50*/  UISETP.GT.U32.AND UP0, UPT, UR5, 0x1, UPT ;  /* 0x000000010500788c */ /* 0x000fe4000bf04070 */
[----:B------:R-:W-:Y:S02]  /*4d60*/  ULOP3.LUT UR4, UR4, 0x1, URZ, 0xc0, !UPT ;  /* 0x0000000104047892 */ /* 0x000fe4000f8ec03f */
[----:B------:R-:W-:-:S02]  /*4d70*/  UISETP.LT.U32.AND UP0, UPT, UR49, 0xff, UP0 ;  /* 0x000000ff3100788c */ /* 0x000fc40008701070 */
[----:B------:R-:W-:Y:S02]  /*4d80*/  UISETP.NE.U32.AND UP1, UPT, UR4, 0x1, UPT ;  /* 0x000000010400788c */ /* 0x000fe4000bf25070 */
[----:B------:R-:W-:Y:S02]  /*4d90*/  USEL UR5, URZ, 0x1, !UP0 ;  /* 0x000000013f057887 */ /* 0x000fe4000c000000 */
[----:B------:R-:W-:-:S04]  /*4da0*/  UISETP.GT.U32.AND UP1, UPT, UR49, 0xfe, !UP1 ;  /* 0x000000fe3100788c */ /* 0x000fc8000cf24070 */
[----:B------:R-:W-:-:S04]  /*4db0*/  USEL UR4, URZ, 0x1, !UP1 ;  /* 0x000000013f047887 */ /* 0x000fc8000c800000 */
[----:B------:R-:W-:Y:S01]  /*4dc0*/  ULOP3.LUT UR46, UR4, UR46, UR5, 0x96, !UPT ;  /* 0x0000002e042e7292 */ /* 0x000fe2000f8e9605 */
[----:B------:R-:W-:Y:S11]  /*4dd0*/  @P0 BRA `(.L_x_97) ;  /* 0xffffffc800240947 */ /* 0x000ff6000383ffff */
[----:B------:R-:W-:Y:S05]  /*4de0*/  EXIT ;  /* 0x000000000000794d */ /* 0x000fea0003800000 */
.L_x_12:
[----:B------:R-:W-:-:S08]  /*4df0*/  ISETP.NE.AND P0, PT, RZ, UR8, PT ;  /* 0x00000008ff007c0c */ /* 0x000fd0000bf05270 */
[----:B-----5:R-:W0:-:S00]  /*4e00*/  USETMAXREG.DEALLOC.CTAPOOL 0x28 ;  /* 0x00000028000079c8 */ /* 0x020e0000080e0500 */
[----:B------:R-:W-:Y:S05]  /*4e10*/  @P0 EXIT ;  /* 0x000000000000094d */ /* 0x000fea0003800000 */
[----:B0-----:R-:W-:Y:S01]  /*4e20*/  LOP3.LUT P0, RZ, R0, 0xff, RZ, 0xc0, !PT ;  /* 0x000000ff00ff7812 */ /* 0x001fe2000780c0ff */
[----:B------:R-:W-:Y:S02]  /*4e30*/  IMAD.MOV.U32 R8, RZ, RZ, 0x1 ;  /* 0x00000001ff087424 */ /* 0x000fe400078e00ff */
[----:B------:R-:W-:-:S10]  /*4e40*/  IMAD.MOV.U32 R0, RZ, RZ, RZ ;  /* 0x000000ffff007224 */ /* 0x000fd400078e00ff */
[----:B------:R-:W-:Y:S05]  /*4e50*/  @!P0 BRA `(.L_x_98) ;  /* 0x0000000c003c8947 */ /* 0x000fea0003800000 */
[----:B------:R-:W-:Y:S01]  /*4e60*/  LOP3.LUT P0, RZ, R4, 0x1f, RZ, 0xc0, !PT ;  /* 0x0000001f04ff7812 */ /* 0x000fe2000780c0ff */
[----:B------:R-:W-:Y:S01]  /*4e70*/  ULDC UR5, c[0x0][0x658] ;  /* 0x0001960000057ab9 */ /* 0x000fe20000000800 */
[----:B------:R-:W-:Y:S01]  /*4e80*/  UMOV UR6, 0xffffffff ;  /* 0xffffffff00067882 */ /* 0x000fe20000000000 */
[----:B------:R-:W-:Y:S01]  /*4e90*/  BSSY B0, `(.L_x_98) ;  /* 0x00000cb000007945 */ /* 0x000fe20003800000 */
[----:B------:R-:W-:Y:S01]  /*4ea0*/  USHF.L.U32 UR6, UR6, UR5, URZ ;  /* 0x0000000506067299 */ /* 0x000fe2000800063f */
[C---:B------:R-:W-:Y:S01]  /*4eb0*/  ISETP.NE.AND P3, PT, R3.reuse, RZ, PT ;  /* 0x000000ff0300720c */ /* 0x040fe20003f65270 */
[----:B------:R-:W-:Y:S01]  /*4ec0*/  IMAD.MOV.U32 R9, RZ, RZ, 0x1 ;  /* 0x00000001ff097424 */ /* 0x000fe200078e00ff */
[----:B------:R-:W-:Y:S01]  /*4ed0*/  ISETP.NE.OR P0, PT, R3, RZ, !P0 ;  /* 0x000000ff0300720c */ /* 0x000fe20004705670 */
[----:B------:R-:W-:Y:S01]  /*4ee0*/  IMAD.MOV.U32 R8, RZ, RZ, 0x1 ;  /* 0x00000001ff087424 */ /* 0x000fe200078e00ff */
[----:B------:R-:W-:Y:S01]  /*4ef0*/  ULDC UR4, c[0x0][0x600] ;  /* 0x0001800000047ab9 */ /* 0x000fe20000000800 */
[----:B------:R-:W-:Y:S01]  /*4f00*/  IMAD.MOV.U32 R0, RZ, RZ, RZ ;  /* 0x000000ffff007224 */ /* 0x000fe200078e00ff */
[----:B------:R-:W-:Y:S01]  /*4f10*/  UMOV UR7, 0x1 ;  /* 0x0000000100077882 */ /* 0x000fe20000000000 */
[----:B------:R-:W-:-:S02]  /*4f20*/  UIADD3 UR13, UR37, 0x1, URZ ;  /* 0x00000001250d7890 */ /* 0x000fc4000fffe03f */
[----:B------:R-:W-:Y:S02]  /*4f30*/  ULOP3.LUT UR21, UR40, 0x2, URZ, 0xfc, !UPT ;  /* 0x0000000228157892 */ /* 0x000fe4000f8efc3f */
[----:B------:R-:W-:Y:S02]  /*4f40*/  UIADD3 UR4, UR4, -0x1, URZ ;  /* 0xffffffff04047890 */ /* 0x000fe4000fffe03f */
[----:B------:R-:W-:Y:S02]  /*4f50*/  USHF.L.U32 UR5, UR7, UR5, URZ ;  /* 0x0000000507057299 */ /* 0x000fe4000800063f */
[----:B------:R-:W-:Y:S01]  /*4f60*/  ULOP3.LUT UR6, URZ, UR6, URZ, 0x33, !UPT ;  /* 0x000000063f067292 */ /* 0x000fe2000f8e333f */
[----:B------:R-:W-:-:S11]  /*4f70*/  ULDC.64 UR30, c[0x0][0x198] ;  /* 0x00006600001e7ab9 */ /* 0x000fd60000000a00 */
.L_x_110:
[----:B------:R-:W-:-:S03]  /*4f80*/  UMOV UR7, 0xffffffff ;  /* 0xffffffff00077882 */ /* 0x000fc60000000000 */
[----:B------:R-:W-:Y:S05]  /*4f90*/  BRA.DIV UR7, `(.L_x_99) ;  /* 0x0000000e07bc7947 */ /* 0x000fea000b800000 */
[----:B------:R-:W-:-:S13]  /*4fa0*/  ELECT P6, URZ, PT ;  /* 0x00000000003f782f */ /* 0x000fda00038c0000 */
.L_x_121:
[----:B------:R-:W0:Y:S01]  /*4fb0*/  LDC R3, c[0x0][0x28c] ;  /* 0x0000a300ff037b82 */ /* 0x000e220000000800 */
[----:B------:R-:W-:Y:S01]  /*4fc0*/  BSSY B1, `(.L_x_100) ;  /* 0x0000042000017945 */ /* 0x000fe20003800000 */
[----:B0-----:R-:W-:-:S13]  /*4fd0*/  ISETP.LT.OR P6, PT, R3, 0x1, !P6 ;  /* 0x000000010300780c */ /* 0x001fda00077c1670 */
[----:B------:R-:W-:Y:S05]  /*4fe0*/  @P6 BRA `(.L_x_101) ;  /* 0x0000000000fc6947 */ /* 0x000fea0003800000 */
[----:B------:R-:W-:Y:S02]  /*4ff0*/  IMAD.SHL.U32 R6, R2, 0x40, RZ ;  /* 0x0000004002067824 */ /* 0x000fe400078e00ff */
[----:B------:R-:W-:Y:S02]  /*5000*/  IMAD.SHL.U32 R18, R18, 0x40, RZ ;  /* 0x0000004012127824 */ /* 0x000fe400078e00ff */
[----:B------:R-:W-:Y:S02]  /*5010*/  IMAD.MOV.U32 R11, RZ, RZ, RZ ;  /* 0x000000ffff0b7224 */ /* 0x000fe400078e00ff */
[----:B------:R-:W-:Y:S02]  /*5020*/  IMAD.U32 R12, RZ, RZ, UR13 ;  /* 0x0000000dff0c7e24 */ /* 0x000fe4000f8e00ff */
[----:B------:R-:W-:Y:S02]  /*5030*/  IMAD.MOV.U32 R2, RZ, RZ, R8 ;  /* 0x000000ffff027224 */ /* 0x000fe400078e0008 */
[----:B------:R-:W-:-:S07]  /*5040*/  IMAD.MOV.U32 R3, RZ, RZ, R0 ;  /* 0x000000ffff037224 */ /* 0x000fce00078e0000 */
.L_x_105:
[----:B------:R-:W0:Y:S01]  /*5050*/  S2R R5, SR_CgaCtaId ;  /* 0x0000000000057919 */ /* 0x000e220000008800 */
[----:B-1----:R-:W-:-:S04]  /*5060*/  MOV R4, 0x400 ;  /* 0x0000040000047802 */ /* 0x002fc80000000f00 */
[----:B0-----:R-:W-:Y:S02]  /*5070*/  LEA R10, R5, R4, 0x18 ;  /* 0x00000004050a7211 */ /* 0x001fe400078ec0ff */
[----:B------:R-:W-:Y:S01]  /*5080*/  SHF.L.U32 R4, R2, 0x1f, RZ ;  /* 0x0000001f02047819 */ /* 0x000fe200000006ff */
[----:B------:R-:W0:Y:S02]  /*5090*/  @!P3 LDC R5, c[0x0][0x500] ;  /* 0x00014000ff05bb82 */ /* 0x000e240000000800 */
[----:B------:R-:W-:-:S04]  /*50a0*/  IMAD R7, R3, 0x8, R10 ;  /* 0x0000000803077824 */ /* 0x000fc800078e020a */
[----:B------:R-:W1:Y:S02]  /*50b0*/  SYNCS.PHASECHK.TRANS64.TRYWAIT P1, [R7+URZ+0x10], R4 ;  /* 0x00001004070075a7 */ /* 0x000e64000802017f */
[----:B-1----:R-:W-:Y:S05]  /*50c0*/  @!P1 BRA `(.L_x_102) ;  /* 0x0000000c00909947 */ /* 0x002fea0003800000 */
.L_x_122:
[----:B------:R-:W-:Y:S01]  /*50d0*/  UPRMT UR7, UR21, 0x9910, URZ ;  /* 0x0000991015077896 */ /* 0x000fe2000800003f */
[----:B0-----:R0:W-:Y:S03]  /*50e0*/  @!P3 SYNCS.ARRIVE.TRANS64 RZ, [R7+URZ], R5 ;  /* 0x0000000507ffb9a7 */ /* 0x0011e6000800003f */
[----:B------:R-:W-:-:S06]  /*50f0*/  UISETP.NE.AND UP0, UPT, UR7, 0x2, UPT ;  /* 0x000000020700788c */ /* 0x000fcc000bf05270 */
[----:B------:R-:W-:-:S13]  /*5100*/  PLOP3.LUT P1, PT, PT, PT, UP0, 0x80, 0x0 ;  /* 0x000000000000781c */ /* 0x000fda0003f2f008 */
[----:B0-----:R-:W-:Y:S05]  /*5110*/  @P1 BRA `(.L_x_103) ;  /* 0x0000000000041947 */ /* 0x001fea0003800000 */
[----:B------:R-:W-:Y:S01]  /*5120*/  BPT.TRAP 0x1 ;  /* 0x000000040000795c */ /* 0x000fe20000300000 */
.L_x_103:
[----:B------:R-:W-:Y:S05]  /*5130*/  @P0 BRA `(.L_x_104) ;  /* 0x0000000000040947 */ /* 0x000fea0003800000 */
[----:B------:R-:W-:Y:S01]  /*5140*/  BPT.TRAP 0x1 ;  /* 0x000000040000795c */ /* 0x000fe20000300000 */
.L_x_104:
[----:B------:R-:W-:Y:S01]  /*5150*/  IMAD R10, R3, 0x4000, R10 ;  /* 0x00004000030a7824 */ /* 0x000fe200078e020a */
[----:B------:R-:W-:Y:S01]  /*5160*/  R2UR UR34, R11 ;  /* 0x000000000b2272ca */ /* 0x000fe200000e0000 */
[----:B------:R-:W-:Y:S01]  /*5170*/  VIADD R12, R12, 0xffffffff ;  /* 0xffffffff0c0c7836 */ /* 0x000fe20000000000 */
[----:B------:R-:W-:Y:S01]  /*5180*/  R2UR UR33, R7 ;  /* 0x00000000072172ca */ /* 0x000fe200000e0000 */
[----:B------:R-:W-:Y:S01]  /*5190*/  UIADD3 UR14, UP0, UR30, 0xf0, URZ ;  /* 0x000000f01e0e7890 */ /* 0x000fe2000ff1e03f */
[----:B------:R-:W-:Y:S01]  /*51a0*/  R2UR UR8, R10 ;  /* 0x000000000a0872ca */ /* 0x000fe200000e0000 */
[----:B------:R-:W-:Y:S01]  /*51b0*/  UIADD3 UR42, UP1, UR30, 0x1f0, URZ ;  /* 0x000001f01e2a7890 */ /* 0x000fe2000ff3e03f */
[----:B------:R-:W-:Y:S01]  /*51c0*/  R2UR UR35, R18 ;  /* 0x00000000122372ca */ /* 0x000fe200000e0000 */
[----:B------:R-:W-:Y:S01]  /*51d0*/  UIADD3.X UR15, URZ, UR31, URZ, UP0, !UPT ;  /* 0x0000001f3f0f7290 */ /* 0x000fe200087fe43f */
[----:B------:R-:W-:Y:S01]  /*51e0*/  R2UR UR36, R19 ;  /* 0x00000000132472ca */ /* 0x000fe200000e0000 */
[----:B------:R-:W-:Y:S01]  /*51f0*/  UIADD3.X UR43, URZ, UR31, URZ, UP1, !UPT ;  /* 0x0000001f3f2b7290 */ /* 0x000fe20008ffe43f */
[----:B------:R-:W-:Y:S01]  /*5200*/  R2UR UR19, R6 ;  /* 0x00000000061372ca */ /* 0x000fe200000e0000 */
[----:B------:R-:W-:Y:S01]  /*5210*/  VIADD R3, R3, 0x1 ;  /* 0x0000000103037836 */ /* 0x000fe20000000000 */
[----:B------:R-:W-:Y:S01]  /*5220*/  ISETP.GT.AND P2, PT, R12, 0x1, PT ;  /* 0x000000010c00780c */ /* 0x000fe20003f44270 */
[----:B------:R-:W-:Y:S01]  /*5230*/  UIADD3 UR26, UR34, 0x40, URZ ;  /* 0x00000040221a7890 */ /* 0x000fe2000fffe03f */
[----:B------:R-:W-:Y:S01]  /*5240*/  VIADD R11, R11, 0x80 ;  /* 0x000000800b0b7836 */ /* 0x000fe20000000000 */
[----:B------:R-:W-:Y:S01]  /*5250*/  UMOV UR22, 0x0 ;  /* 0x0000000000167882 */ /* 0x000fe20000000000 */
[----:B------:R-:W-:Y:S01]  /*5260*/  UMOV UR23, 0x10000000 ;  /* 0x1000000000177882 */ /* 0x000fe20000000000 */
[----:B------:R-:W-:Y:S01]  /*5270*/  UIADD3 UR32, UR8, 0x100, URZ ;  /* 0x0000010008207890 */ /* 0x000fe2000fffe03f */
[----:B------:R-:W-:Y:S01]  /*5280*/  ISETP.NE.AND P1, PT, R3, 0x2, PT ;  /* 0x000000020300780c */ /* 0x000fe20003f25270 */
[----:B------:R-:W-:-:S02]  /*5290*/  UIADD3 UR24, UR8, 0x2100, URZ ;  /* 0x0000210008187890 */ /* 0x000fc4000fffe03f */
[----:B------:R-:W-:Y:S01]  /*52a0*/  UIADD3 UR16, UR8, 0x8100, URZ ;  /* 0x0000810008107890 */ /* 0x000fe2000fffe03f */
[----:B------:R-:W-:Y:S01]  /*52b0*/  SEL R5, RZ, 0x1, P1 ;  /* 0x00000001ff057807 */ /* 0x000fe20000800000 */
[----:B------:R-:W-:Y:S01]  /*52c0*/  UIADD3 UR8, UR8, 0xa100, URZ ;  /* 0x0000a10008087890 */ /* 0x000fe2000fffe03f */
[----:B------:R-:W-:Y:S01]  /*52d0*/  SEL R3, R3, RZ, P1 ;  /* 0x000000ff03037207 */ /* 0x000fe20000800000 */
[----:B------:R-:W-:Y:S01]  /*52e0*/  UMOV UR25, UR33 ;  /* 0x0000002100197c82 */ /* 0x000fe20008000000 */
[----:B------:R-:W-:Y:S01]  /*52f0*/  UMOV UR27, UR35 ;  /* 0x00000023001b7c82 */ /* 0x000fe20008000000 */
[----:B------:R-:W-:Y:S01]  /*5300*/  UMOV UR28, UR36 ;  /* 0x00000024001c7c82 */ /* 0x000fe20008000000 */
[----:B------:R-:W-:Y:S01]  /*5310*/  UMOV UR17, UR33 ;  /* 0x0000002100117c82 */ /* 0x000fe20008000000 */
[----:B------:R-:W-:Y:S01]  /*5320*/  UMOV UR18, UR34 ;  /* 0x0000002200127c82 */ /* 0x000fe20008000000 */
[----:B------:R-:W-:Y:S01]  /*5330*/  UMOV UR20, UR36 ;  /* 0x0000002400147c82 */ /* 0x000fe20008000000 */
[----:B------:R0:W-:Y:S01]  /*5340*/  UTMALDG.3D [UR32], [UR14], desc[UR22] ;  /* 0x000016200e0075b4 */ /* 0x0001e20008011000 */
[----:B------:R-:W-:Y:S01]  /*5350*/  UMOV UR9, UR33 ;  /* 0x0000002100097c82 */ /* 0x000fe20008000000 */
[----:B------:R-:W-:Y:S01]  /*5360*/  UMOV UR11, UR19 ;  /* 0x00000013000b7c82 */ /* 0x000fe20008000000 */
[----:B------:R-:W-:Y:S01]  /*5370*/  UMOV UR12, UR36 ;  /* 0x00000024000c7c82 */ /* 0x000fe20008000000 */
[----:B------:R-:W-:Y:S01]  /*5380*/  UMOV UR10, UR26 ;  /* 0x0000001a000a7c82 */ /* 0x000fe20008000000 */
[----:B------:R-:W-:Y:S01]  /*5390*/  LOP3.LUT R2, R2, R5, RZ, 0x3c, !PT ;  /* 0x0000000502027212 */ /* 0x000fe200078e3cff */
[----:B------:R0:W-:Y:S01]  /*53a0*/  UTMALDG.3D [UR24], [UR14], desc[UR22] ;  /* 0x000016180e0075b4 */ /* 0x0001e20008011000 */
[----:B------:R0:W-:Y:S01]  /*53b0*/  UTMALDG.3D [UR16], [UR42], desc[UR22] ;  /* 0x000016102a0075b4 */ /* 0x0001e20008011000 */
[----:B------:R0:W-:Y:S02]  /*53c0*/  UTMALDG.3D [UR8], [UR42], desc[UR22] ;  /* 0x000016082a0075b4 */ /* 0x0001e40008011000 */
[----:B0-----:R-:W-:Y:S05]  /*53d0*/  @P2 BRA `(.L_x_105) ;  /* 0xfffffffc001c2947 */ /* 0x001fea000383ffff */
.L_x_101:
[----:B------:R-:W-:Y:S05]  /*53e0*/  BSYNC B1 ;  /* 0x0000000000017941 */ /* 0x000fea0003800000 */
.L_x_100:
[----:B------:R-:W-:Y:S01]  /*53f0*/  LOP3.LUT P4, RZ, R9, 0xff, RZ, 0xc0, !PT ;  /* 0x000000ff09ff7812 */ /* 0x000fe2000788c0ff */
[----:B------:R-:W-:Y:S01]  /*5400*/  VIADD R0, R0, UR37 ;  /* 0x0000002500007c36 */ /* 0x000fe20008000000 */
[----:B------:R-:W-:Y:S01]  /*5410*/  ULDC.64 UR8, c[0x0][0x650] ;  /* 0x0001940000087ab9 */ /* 0x000fe20000000a00 */
[----:B------:R-:W-:Y:S01]  /*5420*/  BSSY B1, `(.L_x_106) ;  /* 0x000006f000017945 */ /* 0x000fe20003800000 */
[----:B------:R-:W-:Y:S01]  /*5430*/  IMAD.MOV.U32 R18, RZ, RZ, -0x1 ;  /* 0xffffffffff127424 */ /* 0x000fe200078e00ff */
[----:B------:R-:W-:Y:S01]  /*5440*/  PRMT R9, RZ, 0x7610, R9 ;  /* 0x00007610ff097816 */ /* 0x000fe20000000009 */
[----:B------:R-:W-:Y:S01]  /*5450*/  IMAD.MOV.U32 R19, RZ, RZ, -0x1 ;  /* 0xffffffffff137424 */ /* 0x000fe200078e00ff */
[C---:B------:R-:W-:Y:S02]  /*5460*/  ISETP.GT.U32.AND P1, PT, R0.reuse, 0x1, PT ;  /* 0x000000010000780c */ /* 0x040fe40003f24070 */
[----:B------:R-:W-:Y:S02]  /*5470*/  SHF.R.U32.HI R2, RZ, 0x1, R0 ;  /* 0x00000001ff027819 */ /* 0x000fe40000011600 */
[----:B------:R-:W-:-:S02]  /*5480*/  LOP3.LUT R0, R0, 0x1, RZ, 0xc0, !PT ;  /* 0x0000000100007812 */ /* 0x000fc400078ec0ff */
[----:B-1----:R-:W0:Y:S01]  /*5490*/  @P4 S2R R4, SR_CgaCtaId ;  /* 0x0000000000044919 */ /* 0x002e220000008800 */
[----:B------:R-:W-:Y:S02]  /*54a0*/  @P4 MOV R3, 0x400 ;  /* 0x0000040000034802 */ /* 0x000fe40000000f00 */
[----:B------:R-:W-:-:S04]  /*54b0*/  LOP3.LUT R2, R2, 0x1, RZ, 0xc0, !PT ;  /* 0x0000000102027812 */ /* 0x000fc800078ec0ff */
[----:B------:R-:W-:Y:S02]  /*54c0*/  ISETP.NE.U32.AND P2, PT, R2, 0x1, PT ;  /* 0x000000010200780c */ /* 0x000fe40003f45070 */
[----:B0-----:R-:W-:Y:S01]  /*54d0*/  @P4 LEA R3, R4, R3, 0x18 ;  /* 0x0000000304034211 */ /* 0x001fe200078ec0ff */
[----:B------:R-:W-:-:S03]  /*54e0*/  IMAD.U32 R4, RZ, RZ, UR37 ;  /* 0x00000025ff047e24 */ /* 0x000fc6000f8e00ff */
[----:B------:R0:W-:Y:S01]  /*54f0*/  @P4 SYNCS.ARRIVE.TRANS64.A1T0 RZ, [R3+URZ+0x58], RZ ;  /* 0x000058ff03ff49a7 */ /* 0x0001e2000810003f */
[----:B------:R-:W-:Y:S02]  /*5500*/  IADD3 R16, P4, R16, UR54, RZ ;  /* 0x0000003610107c10 */ /* 0x000fe4000ff9e0ff */
[----:B------:R-:W-:Y:S02]  /*5510*/  ISETP.LT.U32.AND P1, PT, R4, 0x2, P1 ;  /* 0x000000020400780c */ /* 0x000fe40000f21070 */
[----:B------:R-:W-:Y:S02]  /*5520*/  IADD3.X R17, R17, UR39, RZ, P4, !PT ;  /* 0x0000002711117c10 */ /* 0x000fe4000a7fe4ff */
[----:B------:R-:W-:Y:S02]  /*5530*/  ISETP.GE.U32.AND P4, PT, R16, UR8, PT ;  /* 0x0000000810007c0c */ /* 0x000fe4000bf86070 */
[----:B0-----:R-:W-:Y:S02]  /*5540*/  SEL R3, RZ, 0x1, !P1 ;  /* 0x00000001ff037807 */ /* 0x001fe40004800000 */
[----:B------:R-:W-:-:S02]  /*5550*/  ISETP.GE.U32.AND.EX P1, PT, R17, UR9, PT, P4 ;  /* 0x0000000911007c0c */ /* 0x000fc4000bf26140 */
[----:B------:R-:W-:-:S04]  /*5560*/  ISETP.GT.U32.AND P2, PT, R4, 0x1, !P2 ;  /* 0x000000010400780c */ /* 0x000fc80005744070 */
[----:B------:R-:W-:-:S04]  /*5570*/  SEL R2, RZ, 0x1, !P2 ;  /* 0x00000001ff027807 */ /* 0x000fc80005000000 */
[--C-:B------:R-:W-:Y:S01]  /*5580*/  LOP3.LUT R8, R2, R8, R3.reuse, 0x96, !PT ;  /* 0x0000000802087212 */ /* 0x100fe200078e9603 */
[----:B------:R-:W-:Y:S01]  /*5590*/  IMAD.MOV.U32 R2, RZ, RZ, -0x1 ;  /* 0xffffffffff027424 */ /* 0x000fe200078e00ff */
[----:B------:R-:W-:Y:S01]  /*55a0*/  PRMT R3, RZ, 0x7610, R3 ;  /* 0x00007610ff037816 */ /* 0x000fe20000000003 */
[----:B------:R-:W-:Y:S06]  /*55b0*/  @P1 BRA `(.L_x_107) ;  /* 0x0000000400541947 */ /* 0x000fec0003800000 */
[----:B------:R-:W0:Y:S01]  /*55c0*/  S2UR UR7, SR_CTAID.X ;  /* 0x00000000000779c3 */ /* 0x000e220000002500 */
[----:B------:R-:W-:Y:S01]  /*55d0*/  ULDC.64 UR8, c[0x0][0x628] ;  /* 0x00018a0000087ab9 */ /* 0x000fe20000000a00 */
[----:B------:R-:W-:Y:S01]  /*55e0*/  ULDC UR10, c[0x0][0x150] ;  /* 0x00005400000a7ab9 */ /* 0x000fe20000000800 */
[----:B------:R-:W-:Y:S01]  /*55f0*/  ISETP.NE.U32.AND P1, PT, RZ, UR8, PT ;  /* 0x00000008ff007c0c */ /* 0x000fe2000bf25070 */
[----:B------:R-:W-:Y:S01]  /*5600*/  ULDC UR11, c[0x0][0x630] ;  /* 0x00018c00000b7ab9 */ /* 0x000fe20000000800 */
[----:B------:R-:W-:Y:S01]  /*5610*/  ULDC UR14, c[0x0][0x154] ;  /* 0x00005500000e7ab9 */ /* 0x000fe20000000800 */
[----:B------:R-:W-:Y:S01]  /*5620*/  IMAD.MOV.U32 R2, RZ, RZ, R16 ;  /* 0x000000ffff027224 */ /* 0x000fe200078e0010 */
[----:B------:R-:W-:Y:S01]  /*5630*/  ISETP.NE.AND.EX P1, PT, RZ, UR9, PT, P1 ;  /* 0x00000009ff007c0c */ /* 0x000fe2000bf25310 */
[----:B------:R-:W1:Y:S01]  /*5640*/  S2UR UR12, SR_CTAID.Y ;  /* 0x00000000000c79c3 */ /* 0x000e620000002600 */
[----:B0-----:R-:W-:-:S05]  /*5650*/  I2FP.F32.U32 R3, UR7 ;  /* 0x0000000700037c45 */ /* 0x001fca0008201000 */
[----:B------:R-:W-:Y:S01]  /*5660*/  FMUL R10, R3, UR10 ;  /* 0x0000000a030a7c20 */ /* 0x000fe20008400000 */
[----:B------:R-:W-:-:S05]  /*5670*/  IMAD.MOV.U32 R3, RZ, RZ, R17 ;  /* 0x000000ffff037224 */ /* 0x000fca00078e0011 */
[----:B------:R-:W-:Y:S05]  /*5680*/  @!P1 BRA `(.L_x_108) ;  /* 0x0000000000289947 */ /* 0x000fea0003800000 */
[----:B------:R-:W-:Y:S02]  /*5690*/  ULDC UR10, c[0x0][0x634] ;  /* 0x00018d00000a7ab9 */ /* 0x000fe40000000800 */
[----:B------:R-:W-:-:S05]  /*56a0*/  IADD3 R7, P1, R16, UR10, RZ ;  /* 0x0000000a10077c10 */ /* 0x000fca000ff3e0ff */
[----:B------:R-:W-:-:S04]  /*56b0*/  IMAD.X R11, RZ, RZ, R17, P1 ;  /* 0x000000ffff0b7224 */ /* 0x000fc800008e0611 */
[----:B------:R-:W-:-:S04]  /*56c0*/  IMAD.WIDE.U32 R4, R11, UR8, RZ ;  /* 0x000000080b047c25 */ /* 0x000fc8000f8e00ff */
[----:B------:R-:W-:-:S04]  /*56d0*/  IMAD.WIDE.U32 R4, P1, R7, UR9, R4 ;  /* 0x0000000907047c25 */ /* 0x000fc8000f820004 */
[----:B------:R-:W-:-:S04]  /*56e0*/  IMAD.WIDE.U32 R6, R7, UR8, RZ ;  /* 0x0000000807067c25 */ /* 0x000fc8000f8e00ff */
[----:B------:R-:W-:Y:S01]  /*56f0*/  IMAD.X R3, RZ, RZ, RZ, P1 ;  /* 0x000000ffff037224 */ /* 0x000fe200008e06ff */
[----:B------:R-:W-:Y:S01]  /*5700*/  IADD3 RZ, P1, R7, R4, RZ ;  /* 0x0000000407ff7210 */ /* 0x000fe20007f3e0ff */
[----:B------:R-:W-:-:S04]  /*5710*/  IMAD.MOV.U32 R2, RZ, RZ, R5 ;  /* 0x000000ffff027224 */ /* 0x000fc800078e0005 */
[----:B------:R-:W-:-:S08]  /*5720*/  IMAD.WIDE.U32.X R2, R11, UR9, R2, P1 ;  /* 0x000000090b027c25 */ /* 0x000fd000088e0402 */
.L_x_108:
[--C-:B------:R-:W-:Y:S01]  /*5730*/  SHF.R.U64 R19, R2, UR11, R3.reuse ;  /* 0x0000000b02137c19 */ /* 0x100fe20008001203 */
[----:B------:R-:W0:Y:S01]  /*5740*/  F2I.U32.TRUNC.NTZ R10, R10 ;  /* 0x0000000a000a7305 */ /* 0x000e22000020f000 */
[----:B------:R-:W-:Y:S01]  /*5750*/  SHF.R.U32.HI R2, RZ, UR11, R3 ;  /* 0x0000000bff027c19 */ /* 0x000fe20008011603 */
[----:B------:R-:W-:Y:S01]  /*5760*/  ULDC.64 UR8, c[0x0][0x620] ;  /* 0x0001880000087ab9 */ /* 0x000fe20000000a00 */
[----:B------:R-:W-:Y:S01]  /*5770*/  IADD3 R5, P1, RZ, -R19, RZ ;  /* 0x80000013ff057210 */ /* 0x000fe20007f3e0ff */
[----:B------:R-:W2:Y:S01]  /*5780*/  LDC R15, c[0x0][0x610] ;  /* 0x00018400ff0f7b82 */ /* 0x000ea20000000800 */
[----:B-1----:R-:W-:Y:S01]  /*5790*/  I2FP.F32.U32 R4, UR12 ;  /* 0x0000000c00047c45 */ /* 0x002fe20008201000 */
[----:B------:R-:W-:Y:S01]  /*57a0*/  ULDC UR11, c[0x0][0x658] ;  /* 0x00019600000b7ab9 */ /* 0x000fe20000000800 */
[----:B------:R-:W-:Y:S01]  /*57b0*/  ULDC UR16, c[0x0][0x648] ;  /* 0x0001920000107ab9 */ /* 0x000fe20000000800 */
[----:B------:R-:W-:Y:S02]  /*57c0*/  IMAD.X R2, RZ, RZ, ~R2, P1 ;  /* 0x000000ffff027224 */ /* 0x000fe400008e0e02 */
[----:B------:R-:W-:Y:S01]  /*57d0*/  FMUL R6, R4, UR14 ;  /* 0x0000000e04067c20 */ /* 0x000fe20008400000 */
[----:B------:R-:W-:Y:S01]  /*57e0*/  ULDC.64 UR14, c[0x0][0x640] ;  /* 0x00019000000e7ab9 */ /* 0x000fe20000000a00 */
[----:B------:R-:W-:Y:S01]  /*57f0*/  IMAD R4, R2, UR8, RZ ;  /* 0x0000000802047c24 */ /* 0x000fe2000f8e02ff */
[----:B------:R-:W-:Y:S01]  /*5800*/  ISETP.NE.U32.AND P1, PT, RZ, UR14, PT ;  /* 0x0000000eff007c0c */ /* 0x000fe2000bf25070 */
[C---:B------:R-:W-:Y:S01]  /*5810*/  IMAD.WIDE.U32 R2, R5.reuse, UR8, R16 ;  /* 0x0000000805027c25 */ /* 0x040fe2000f8e0010 */
[----:B0-----:R-:W-:Y:S01]  /*5820*/  R2UR UR8, R10 ;  /* 0x000000000a0872ca */ /* 0x001fe200000e0000 */
[----:B------:R-:W0:Y:S01]  /*5830*/  F2I.U32.TRUNC.NTZ R6, R6 ;  /* 0x0000000600067305 */ /* 0x000e22000020f000 */
[----:B------:R-:W-:Y:S01]  /*5840*/  ISETP.NE.AND.EX P1, PT, RZ, UR15, PT, P1 ;  /* 0x0000000fff007c0c */ /* 0x000fe2000bf25310 */
[----:B------:R-:W-:Y:S01]  /*5850*/  IMAD R5, R5, UR9, R4 ;  /* 0x0000000905057c24 */ /* 0x000fe2000f8e0204 */
[----:B------:R-:W-:-:S03]  /*5860*/  ULDC UR9, c[0x0][0x618] ;  /* 0x0001860000097ab9 */ /* 0x000fc60000000800 */
[----:B------:R-:W-:-:S05]  /*5870*/  IMAD.IADD R3, R3, 0x1, R5 ;  /* 0x0000000103037824 */ /* 0x000fca00078e0205 */
[--C-:B------:R-:W-:Y:S02]  /*5880*/  SHF.R.U64 R10, R2, UR9, R3.reuse ;  /* 0x00000009020a7c19 */ /* 0x100fe40008001203 */
[----:B------:R-:W-:Y:S01]  /*5890*/  SHF.R.U32.HI R3, RZ, UR9, R3 ;  /* 0x00000009ff037c19 */ /* 0x000fe20008011603 */
[----:B------:R-:W-:Y:S01]  /*58a0*/  ULDC UR9, c[0x0][0x608] ;  /* 0x0001820000097ab9 */ /* 0x000fe20000000800 */
[----:B0-----:R-:W-:Y:S02]  /*58b0*/  R2UR UR10, R6 ;  /* 0x00000000060a72ca */ /* 0x001fe400000e0000 */
[--C-:B------:R-:W-:Y:S02]  /*58c0*/  SHF.R.U64 R12, R10, UR9, R3.reuse ;  /* 0x000000090a0c7c19 */ /* 0x100fe40008001203 */
[----:B------:R-:W-:Y:S01]  /*58d0*/  SHF.R.U32.HI R3, RZ, UR9, R3 ;  /* 0x00000009ff037c19 */ /* 0x000fe20008011603 */
[----:B------:R-:W-:-:S03]  /*58e0*/  UIADD3 UR9, -UR8, URZ, URZ ;  /* 0x0000003f08097290 */ /* 0x000fc6000fffe13f */
[--C-:B------:R-:W-:Y:S01]  /*58f0*/  SHF.R.U64 R13, R12, UR11, R3.reuse ;  /* 0x0000000b0c0d7c19 */ /* 0x100fe20008001203 */
[----:B------:R-:W-:Y:S01]  /*5900*/  ULDC UR8, c[0x0][0x144] ;  /* 0x0000510000087ab9 */ /* 0x000fe20000000800 */
[----:B------:R-:W-:-:S03]  /*5910*/  SHF.R.U32.HI R3, RZ, UR11, R3 ;  /* 0x0000000bff037c19 */ /* 0x000fc60008011603 */
[----:B------:R-:W-:Y:S01]  /*5920*/  IMAD.MOV.U32 R2, RZ, RZ, R13 ;  /* 0x000000ffff027224 */ /* 0x000fe200078e000d */
[----:B------:R-:W-:Y:S06]  /*5930*/  @!P1 BRA `(.L_x_109) ;  /* 0x0000000000289947 */ /* 0x000fec0003800000 */
        /* <DEDUP_REMOVED lines=10> */
.L_x_109:
[----:B------:R-:W-:Y:S01]  /*59e0*/  UISETP.NE.AND UP0, UPT, UR38, URZ, UPT ;  /* 0x0000003f2600728c */ /* 0x000fe2000bf05270 */
[----:B------:R-:W-:Y:S01]  /*59f0*/  SHF.R.U64 R3, R2, UR16, R3 ;  /* 0x0000001002037c19 */ /* 0x000fe20008001203 */
[----:B------:R-:W-:Y:S01]  /*5a00*/  UIADD3 UR10, -UR10, URZ, URZ ;  /* 0x0000003f0a0a7290 */ /* 0x000fe2000fffe13f */
[----:B------:R-:W-:Y:S01]  /*5a10*/  LOP3.LUT R2, R12, UR6, RZ, 0xc0, !PT ;  /* 0x000000060c027c12 */ /* 0x000fe2000f8ec0ff */
[----:B------:R-:W-:Y:S01]  /*5a20*/  UIMAD UR7, UR8, UR9, UR7 ;  /* 0x00000009080772a4 */ /* 0x000fe2000f8e0207 */
[----:B------:R-:W-:Y:S01]  /*5a30*/  LOP3.LUT R5, R10, UR4, RZ, 0xc0, !PT ;  /* 0x000000040a057c12 */ /* 0x000fe2000f8ec0ff */
[----:B------:R-:W-:Y:S01]  /*5a40*/  IMAD.MOV R4, RZ, RZ, -R3 ;  /* 0x000000ffff047224 */ /* 0x000fe200078e0a03 */
[----:B------:R-:W-:Y:S01]  /*5a50*/  ULDC UR8, c[0x0][0x148] ;  /* 0x0000520000087ab9 */ /* 0x000fe20000000800 */
[----:B------:R-:W-:Y:S01]  /*5a60*/  IMAD R18, R3, UR5, R2 ;  /* 0x0000000503127c24 */ /* 0x000fe2000f8e0202 */
[----:B------:R-:W-:Y:S01]  /*5a70*/  PLOP3.LUT P1, PT, PT, PT, UP0, 0x80, 0x0 ;  /* 0x000000000000781c */ /* 0x000fe20003f2f008 */
[----:B------:R-:W-:Y:S01]  /*5a80*/  IMAD.MOV.U32 R3, RZ, RZ, 0x1 ;  /* 0x00000001ff037424 */ /* 0x000fe200078e00ff */
[----:B------:R-:W-:-:S03]  /*5a90*/  @UP0 UIMAD UR7, UR8, UR10, UR12 ;  /* 0x0000000a080702a4 */ /* 0x000fc6000f8e020c */
[----:B------:R-:W-:Y:S02]  /*5aa0*/  ULDC UR8, c[0x0][0x638] ;  /* 0x00018e0000087ab9 */ /* 0x000fe40000000800 */
[----:B------:R-:W-:Y:S02]  /*5ab0*/  IMAD R2, R4, UR8, R13 ;  /* 0x0000000804027c24 */ /* 0x000fe4000f8e020d */
[----:B--2---:R-:W-:Y:S01]  /*5ac0*/  IMAD R18, R18, R15, UR7 ;  /* 0x0000000712127e24 */ /* 0x004fe2000f8e020f */
[----:B------:R-:W-:Y:S02]  /*5ad0*/  ULDC UR7, c[0x0][0x600] ;  /* 0x0001800000077ab9 */ /* 0x000fe40000000800 */
[----:B------:R-:W-:-:S05]  /*5ae0*/  IMAD R5, R2, UR7, R5 ;  /* 0x0000000702057c24 */ /* 0x000fca000f8e0205 */
[----:B------:R-:W-:Y:S02]  /*5af0*/  SEL R2, R5, R18, !P1 ;  /* 0x0000001205027207 */ /* 0x000fe40004800000 */
[----:B------:R-:W-:-:S07]  /*5b00*/  SEL R18, R18, R5, !P1 ;  /* 0x0000000512127207 */ /* 0x000fce0004800000 */
.L_x_107:
[----:B------:R-:W-:Y:S05]  /*5b10*/  BSYNC B1 ;  /* 0x0000000000017941 */ /* 0x000fea0003800000 */
.L_x_106:
[----:B------:R-:W-:-:S13]  /*5b20*/  LOP3.LUT P1, RZ, R3, 0xff, RZ, 0xc0, !PT ;  /* 0x000000ff03ff7812 */ /* 0x000fda000782c0ff */
[----:B------:R-:W-:Y:S05]  /*5b30*/  @P1 BRA `(.L_x_110) ;  /* 0xfffffff400101947 */ /* 0x000fea000383ffff */
[----:B------:R-:W-:Y:S05]  /*5b40*/  BSYNC B0 ;  /* 0x0000000000007941 */ /* 0x000fea0003800000 */
.L_x_98:
[----:B------:R-:W-:-:S03]  /*5b50*/  UMOV UR7, 0xffffffff ;  /* 0xffffffff00077882 */ /* 0x000fc60000000000 */
[----:B------:R-:W-:Y:S05]  /*5b60*/  BRA.DIV UR7, `(.L_x_111) ;  /* 0x0000000207fc7947 */ /* 0x000fea000b800000 */
[----:B------:R-:W-:-:S13]  /*5b70*/  ELECT P6, URZ, PT ;  /* 0x00000000003f782f */ /* 0x000fda00038c0000 */
.L_x_125:
[----:B------:R-:W-:Y:S04]  /*5b80*/  BSSY B0, `(.L_x_112) ;  /* 0x000001a000007945 */ /* 0x000fe80003800000 */
[----:B------:R-:W-:Y:S05]  /*5b90*/  @!P6 BRA `(.L_x_113) ;  /* 0x000000000060e947 */ /* 0x000fea0003800000 */
[----:B------:R-:W-:-:S04]  /*5ba0*/  ULOP3.LUT UR7, UR40, 0x2, URZ, 0xfc, !UPT ;  /* 0x0000000228077892 */ /* 0x000fc8000f8efc3f */
[----:B------:R-:W-:-:S06]  /*5bb0*/  UISETP.NE.AND UP0, UPT, UR7, 0x3, UPT ;  /* 0x000000030700788c */ /* 0x000fcc000bf05270 */
[----:B------:R-:W-:-:S13]  /*5bc0*/  PLOP3.LUT P0, PT, PT, PT, UP0, 0x80, 0x0 ;  /* 0x000000000000781c */ /* 0x000fda0003f0f008 */
[----:B------:R-:W-:Y:S05]  /*5bd0*/  @!P0 BRA `(.L_x_114) ;  /* 0x0000000000048947 */ /* 0x000fea0003800000 */
[----:B------:R-:W-:Y:S01]  /*5be0*/  BPT.TRAP 0x1 ;  /* 0x000000040000795c */ /* 0x000fe20000300000 */
.L_x_114:
[----:B------:R-:W0:Y:S01]  /*5bf0*/  S2R R3, SR_CgaCtaId ;  /* 0x0000000000037919 */ /* 0x000e220000008800 */
[----:B------:R-:W-:-:S04]  /*5c00*/  MOV R2, 0x400 ;  /* 0x0000040000027802 */ /* 0x000fc80000000f00 */
[----:B0-----:R-:W-:Y:S02]  /*5c10*/  LEA R3, R3, R2, 0x18 ;  /* 0x0000000203037211 */ /* 0x001fe400078ec0ff */
[----:B------:R-:W-:-:S03]  /*5c20*/  SHF.L.U32 R2, R8, 0x1f, RZ ;  /* 0x0000001f08027819 */ /* 0x000fc600000006ff */
[----:B------:R-:W-:-:S04]  /*5c30*/  VIADD R3, R3, 0x10 ;  /* 0x0000001003037836 */ /* 0x000fc80000000000 */
[C---:B------:R-:W-:Y:S02]  /*5c40*/  IMAD R7, R0.reuse, 0x8, R3 ;  /* 0x0000000800077824 */ /* 0x040fe400078e0203 */
[----:B------:R-:W-:Y:S02]  /*5c50*/  VIADD R0, R0, 0x1 ;  /* 0x0000000100007836 */ /* 0x000fe40000000000 */
[----:B------:R-:W0:Y:S03]  /*5c60*/  SYNCS.PHASECHK.TRANS64.TRYWAIT P0, [R7+URZ], R2 ;  /* 0x00000002070075a7 */ /* 0x000e26000800017f */
[----:B------:R-:W-:-:S04]  /*5c70*/  ISETP.NE.AND P1, PT, R0, 0x2, PT ;  /* 0x000000020000780c */ /* 0x000fc80003f25270 */
[----:B------:R-:W-:Y:S02]  /*5c80*/  SEL R5, RZ, 0x1, P1 ;  /* 0x00000001ff057807 */ /* 0x000fe40000800000 */
[----:B------:R-:W-:Y:S02]  /*5c90*/  SEL R0, R0, RZ, P1 ;  /* 0x000000ff00007207 */ /* 0x000fe40000800000 */
[----:B------:R-:W-:Y:S01]  /*5ca0*/  LOP3.LUT R5, R8, R5, RZ, 0x3c, !PT ;  /* 0x0000000508057212 */ /* 0x000fe200078e3cff */
[----:B0-----:R-:W-:Y:S06]  /*5cb0*/  @!P0 BRA `(.L_x_115) ;  /* 0x0000000000c88947 */ /* 0x001fec0003800000 */
.L_x_126:
[----:B------:R-:W-:Y:S01]  /*5cc0*/  IMAD R3, R0, 0x8, R3 ;  /* 0x0000000800037824 */ /* 0x000fe200078e0203 */
[----:B------:R-:W-:-:S07]  /*5cd0*/  SHF.L.U32 R0, R5, 0x1f, RZ ;  /* 0x0000001f05007819 */ /* 0x000fce00000006ff */
.L_x_116:
[----:B-1----:R1:W2:Y:S02]  /*5ce0*/  SYNCS.PHASECHK.TRANS64.TRYWAIT P0, [R3+URZ], R0 ;  /* 0x00000000030075a7 */ /* 0x0022a4000800017f */
[----:B--2---:R-:W-:Y:S05]  /*5cf0*/  @!P0 NANOSLEEP.SYNCS 0x989680 ;  /* 0x009896800000895d */ /* 0x004fea0003900000 */
[----:B------:R-:W2:Y:S02]  /*5d00*/  @!P0 SYNCS.PHASECHK.TRANS64 P0, [R3+URZ], R0 ;  /* 0x00000000030085a7 */ /* 0x000ea4000800007f */
[----:B--2---:R-:W-:Y:S05]  /*5d10*/  @!P0 BRA `(.L_x_116) ;  /* 0xfffffffc00f08947 */ /* 0x004fea000383ffff */
.L_x_113:
[----:B------:R-:W-:Y:S05]  /*5d20*/  BSYNC B0 ;  /* 0x0000000000007941 */ /* 0x000fea0003800000 */
.L_x_112:
[----:B------:R-:W-:Y:S05]  /*5d30*/  EXIT ;  /* 0x000000000000794d */ /* 0x000fea0003800000 */
.L_x_14:
[----:B0-----:R0:W1:Y:S02]  /*5d40*/  SYNCS.PHASECHK.TRANS64.TRYWAIT P0, [R63+URZ+-0x8], R0 ;  /* 0xfffff8003f0075a7 */ /* 0x001064000800017f */
[----:B-1----:R-:W-:Y:S05]  /*5d50*/  @!P0 NANOSLEEP.SYNCS 0x989680 ;  /* 0x009896800000895d */ /* 0x002fea0003900000 */
[----:B------:R-:W1:Y:S02]  /*5d60*/  @!P0 SYNCS.PHASECHK.TRANS64 P0, [R63+URZ+-0x8], R0 ;  /* 0xfffff8003f0085a7 */ /* 0x000e64000800007f */
[----:B-1----:R-:W-:Y:S05]  /*5d70*/  @!P0 BRA `(.L_x_14) ;  /* 0xfffffffc00f08947 */ /* 0x002fea000383ffff */
[----:B------:R-:W-:Y:S05]  /*5d80*/  BRA `(.L_x_117) ;  /* 0xffffffb800447947 */ /* 0x000fea000383ffff */
.L_x_19:
[----:B-1----:R1:W2:Y:S02]  /*5d90*/  SYNCS.PHASECHK.TRANS64.TRYWAIT P1, [R3+URZ], R0 ;  /* 0x00000000030075a7 */ /* 0x0022a4000802017f */
[----:B--2---:R-:W-:Y:S05]  /*5da0*/  @!P1 NANOSLEEP.SYNCS 0x989680 ;  /* 0x009896800000995d */ /* 0x004fea0003900000 */
[----:B------:R-:W2:Y:S02]  /*5db0*/  @!P1 SYNCS.PHASECHK.TRANS64 P1, [R3+URZ], R0 ;  /* 0x00000000030095a7 */ /* 0x000ea4000802007f */
[----:B--2---:R-:W-:Y:S05]  /*5dc0*/  @!P1 BRA `(.L_x_19) ;  /* 0xfffffffc00f09947 */ /* 0x004fea000383ffff */
[----:B------:R-:W-:Y:S05]  /*5dd0*/  BRA `(.L_x_18) ;  /* 0xffffffb800b47947 */ /* 0x000fea000383ffff */
.L_x_24:
[----:B-1----:R-:W-:-:S04]  /*5de0*/  IMAD.U32 R4, RZ, RZ, UR4 ;  /* 0x00000004ff047e24 */ /* 0x002fc8000f8e00ff */
[----:B------:R1:W2:Y:S03]  /*5df0*/  SYNCS.PHASECHK.TRANS64.TRYWAIT P1, [R4+URZ], R3 ;  /* 0x00000003040075a7 */ /* 0x0002a6000802017f */
[----:B--2---:R-:W-:Y:S05]  /*5e00*/  @!P1 NANOSLEEP.SYNCS 0x989680 ;  /* 0x009896800000995d */ /* 0x004fea0003900000 */
[----:B------:R-:W2:Y:S02]  /*5e10*/  @!P1 SYNCS.PHASECHK.TRANS64 P1, [R4+URZ], R3 ;  /* 0x00000003040095a7 */ /* 0x000ea4000802007f */
[----:B--2---:R-:W-:Y:S05]  /*5e20*/  @!P1 BRA `(.L_x_24) ;  /* 0xfffffffc00ec9947 */ /* 0x004fea000383ffff */
[----:B------:R-:W-:Y:S05]  /*5e30*/  BRA `(.L_x_23) ;  /* 0xffffffbc00dc7947 */ /* 0x000fea000383ffff */
.L_x_30:
[----:B--2---:R2:W3:Y:S02]  /*5e40*/  SYNCS.PHASECHK.TRANS64.TRYWAIT P0, [R63+URZ+0x8], R0 ;  /* 0x000008003f0075a7 */ /* 0x0044e4000800017f */
[----:B---3--:R-:W-:Y:S05]  /*5e50*/  @!P0 NANOSLEEP.SYNCS 0x989680 ;  /* 0x009896800000895d */ /* 0x008fea0003900000 */
[----:B------:R-:W3:Y:S02]  /*5e60*/  @!P0 SYNCS.PHASECHK.TRANS64 P0, [R63+URZ+0x8], R0 ;  /* 0x000008003f0085a7 */ /* 0x000ee4000800007f */
[----:B---3--:R-:W-:Y:S05]  /*5e70*/  @!P0 BRA `(.L_x_30) ;  /* 0xfffffffc00f08947 */ /* 0x008fea000383ffff */
[----:B------:R-:W-:Y:S05]  /*5e80*/  BRA `(.L_x_118) ;  /* 0xffffffc400547947 */ /* 0x000fea000383ffff */
.L_x_99:
[----:B------:R-:W-:Y:S01]  /*5e90*/  BSSY B1, `(.L_x_119) ;  /* 0x0000006000017945 */ /* 0x000fe20003800000 */
[----:B------:R-:W-:-:S07]  /*5ea0*/  IMAD.MOV.U32 R15, RZ, RZ, -0x1 ;  /* 0xffffffffff0f7424 */ /* 0x000fce00078e00ff */
[----:B------:R-:W-:Y:S05]  /*5eb0*/  WARPSYNC.COLLECTIVE R15, `(.L_x_120) ;  /* 0x000000000f0c7348 */ /* 0x000fea0003c00000 */
[----:B------:R-:W-:Y:S02]  /*5ec0*/  ELECT P6, UR62, PT ;  /* 0x00000000003e782f */ /* 0x000fe400038c0000 */
[----:B------:R-:W-:Y:S01]  /*5ed0*/  MOV R14, UR62 ;  /* 0x0000003e000e7c02 */ /* 0x000fe20008000f00 */
[----:B------:R-:W-:Y:S10]  /*5ee0*/  ENDCOLLECTIVE ;  /* 0x000000000000791b */ /* 0x000ff40003800000 */
.L_x_120:
[----:B------:R-:W-:Y:S05]  /*5ef0*/  BSYNC B1 ;  /* 0x0000000000017941 */ /* 0x000fea0003800000 */
.L_x_119:
[----:B------:R-:W-:Y:S05]  /*5f00*/  BRA `(.L_x_121) ;  /* 0xfffffff000287947 */ /* 0x000fea000383ffff */
.L_x_102:
[----:B-1----:R1:W2:Y:S02]  /*5f10*/  SYNCS.PHASECHK.TRANS64.TRYWAIT P1, [R7+URZ+0x10], R4 ;  /* 0x00001004070075a7 */ /* 0x0022a4000802017f */
[----:B--2---:R-:W-:Y:S05]  /*5f20*/  @!P1 NANOSLEEP.SYNCS 0x989680 ;  /* 0x009896800000995d */ /* 0x004fea0003900000 */
[----:B------:R-:W2:Y:S02]  /*5f30*/  @!P1 SYNCS.PHASECHK.TRANS64 P1, [R7+URZ+0x10], R4 ;  /* 0x00001004070095a7 */ /* 0x000ea4000802007f */
[----:B--2---:R-:W-:Y:S05]  /*5f40*/  @!P1 BRA `(.L_x_102) ;  /* 0xfffffffc00f09947 */ /* 0x004fea000383ffff */
[----:B------:R-:W-:Y:S05]  /*5f50*/  BRA `(.L_x_122) ;  /* 0xfffffff0005c7947 */ /* 0x000fea000383ffff */
.L_x_111:
[----:B------:R-:W-:Y:S01]  /*5f60*/  BSSY B0, `(.L_x_123) ;  /* 0x0000006000007945 */ /* 0x000fe20003800000 */
[----:B------:R-:W-:-:S07]  /*5f70*/  IMAD.MOV.U32 R15, RZ, RZ, -0x1 ;  /* 0xffffffffff0f7424 */ /* 0x000fce00078e00ff */
[----:B------:R-:W-:Y:S05]  /*5f80*/  WARPSYNC.COLLECTIVE R15, `(.L_x_124) ;  /* 0x000000000f0c7348 */ /* 0x000fea0003c00000 */
[----:B------:R-:W-:Y:S02]  /*5f90*/  ELECT P6, UR62, PT ;  /* 0x00000000003e782f */ /* 0x000fe400038c0000 */
[----:B------:R-:W-:Y:S01]  /*5fa0*/  MOV R14, UR62 ;  /* 0x0000003e000e7c02 */ /* 0x000fe20008000f00 */
[----:B------:R-:W-:Y:S10]  /*5fb0*/  ENDCOLLECTIVE ;  /* 0x000000000000791b */ /* 0x000ff40003800000 */
.L_x_124:
[----:B------:R-:W-:Y:S05]  /*5fc0*/  BSYNC B0 ;  /* 0x0000000000007941 */ /* 0x000fea0003800000 */
.L_x_123:
[----:B------:R-:W-:Y:S05]  /*5fd0*/  BRA `(.L_x_125) ;  /* 0xfffffff800e87947 */ /* 0x000fea000383ffff */
.L_x_115:
[----:B0-----:R0:W1:Y:S02]  /*5fe0*/  SYNCS.PHASECHK.TRANS64.TRYWAIT P0, [R7+URZ], R2 ;  /* 0x00000002070075a7 */ /* 0x001064000800017f */
[----:B-1----:R-:W-:Y:S05]  /*5ff0*/  @!P0 NANOSLEEP.SYNCS 0x989680 ;  /* 0x009896800000895d */ /* 0x002fea0003900000 */
[----:B------:R-:W1:Y:S02]  /*6000*/  @!P0 SYNCS.PHASECHK.TRANS64 P0, [R7+URZ], R2 ;  /* 0x00000002070085a7 */ /* 0x000e64000800007f */
[----:B-1----:R-:W-:Y:S05]  /*6010*/  @!P0 BRA `(.L_x_115) ;  /* 0xfffffffc00f08947 */ /* 0x002fea000383ffff */
[----:B------:R-:W-:Y:S05]  /*6020*/  BRA `(.L_x_126) ;  /* 0xfffffffc00247947 */ /* 0x000fea000383ffff */
.L_x_127:
[----:B------:R-:W-:-:S00]  /*6030*/  BRA `(.L_x_127) ;  /* 0xfffffffc00fc7947 */ /* 0x000fc0000383ffff */
[----:B------:R-:W-:-:S00]  /*6040*/  NOP ;  /* 0x0000000000007918 */ /* 0x000fc00000000000 */
        /* <DEDUP_REMOVED lines=11> */
.L_x_128:


//--------------------- .nv.global.init           --------------------------
	.section	.nv.global.init,"aw",@progbits
.nv.global.init:
	.type		$str$22,@object
	.size		$str$22,($str$23 - $str$22)
$str$22:
        /*0000*/ 	.byte	0x6b, 0x5f, 0x74, 0x69, 0x6c, 0x65, 0x5f, 0x63, 0x6f, 0x75, 0x6e, 0x74, 0x20, 0x3e, 0x3d, 0x20
        /*0010*/ 	.byte	0x31, 0x00
	.type		$str$23,@object
	.size		$str$23,(__unnamed_1 - $str$23)
$str$23:
        /*0012*/ 	.byte	0x2f, 0x74, 0x6d, 0x70, 0x2f, 0x63, 0x75, 0x74, 0x6c, 0x61, 0x73, 0x73, 0x5f, 0x73, 0x77, 0x65
        /*0022*/ 	.byte	0x65, 0x70, 0x5f, 0x73, 0x72, 0x63, 0x2f, 0x69, 0x6e, 0x63, 0x6c, 0x75, 0x64, 0x65, 0x2f, 0x63
        /*0032*/ 	.byte	0x75, 0x74, 0x6c, 0x61, 0x73, 0x73, 0x2f, 0x67, 0x65, 0x6d, 0x6d, 0x2f, 0x63, 0x6f, 0x6c, 0x6c
        /*0042*/ 	.byte	0x65, 0x63, 0x74, 0x69, 0x76, 0x65, 0x2f, 0x73, 0x6d, 0x39, 0x30, 0x5f, 0x6d, 0x6d, 0x61, 0x5f
        /*0052*/ 	.byte	0x74, 0x6d, 0x61, 0x5f, 0x67, 0x6d, 0x6d, 0x61, 0x5f, 0x73, 0x73, 0x5f, 0x77, 0x61, 0x72, 0x70
        /*0062*/ 	.byte	0x73, 0x70, 0x65, 0x63, 0x69, 0x61, 0x6c, 0x69, 0x7a, 0x65, 0x64, 0x2e, 0x68, 0x70, 0x70, 0x00
	.type		__unnamed_1,@object
	.size		__unnamed_1,(.L_0 - __unnamed_1)
__unnamed_1:
        /*0072*/ 	.byte	0x76, 0x6f, 0x69, 0x64, 0x20, 0x63, 0x75, 0x74, 0x6c, 0x61, 0x73, 0x73, 0x3a, 0x3a, 0x67, 0x65
        /* <DEDUP_REMOVED lines=179> */
        /*0bb2*/ 	.byte	0x75, 0x74, 0x65, 0x3a, 0x3a, 0x69, 0x64, 0x65, 0x6e, 0x74, 0x69, 0x74, 0x79, 0x5d, 0x00
.L_0:


//--------------------- .nv.shared._ZN7cutlass13device_kernelINS_4gemm6kernel13GemmUniversalIN4cute5tupleIJiiiiEEENS1_10collective13CollectiveMmaINS1_34MainloopSm90TmaGmmaWarpSpecializedILi2ENS5_IJNS4_1CILi1EEESB_SB_EEENS1_32KernelTmaWarpSpecializedPingpongEEENS5_IJNSA_ILi64EEESF_NSA_ILi128EEEEEENS_10bfloat16_tENS5_IJlSB_lEEESI_SJ_NS4_8TiledMMAINS4_8MMA_AtomIJNS4_4SM904GMMA27MMA_64x64x16_F32BF16BF16_SSILNSN_5MajorE0ELSP_0ELNSN_7ScaleInE1ELSQ_1EEEEEENS4_6LayoutISC_NS5_IJNSA_ILi0EEESU_SU_EEEEENS5_IJNS4_10UnderscoreESX_SX_EEEEENS4_13SM90_TMA_LOADENS4_14ComposedLayoutINS4_7SwizzleILi3ELi4ELi3EEENS4_18smem_ptr_flag_bitsILi16EEENST_INS5_IJNSA_ILi8EEESF_EEENS5_IJSF_SB_EEEEEEEvNS4_8identityES10_S1A_vS1B_EENS_8epilogue10collective6detail29Sm90TmaWarpSpecializedAdapterINS1E_15DefaultEpilogueISI_SJ_SJ_NS1D_6thread17LinearCombinationISI_Li1EffLNS1I_9ScaleType4KindE0ELNS_15FloatRoundStyleE2ESI_EENS1_15EpilogueDefaultEEEEEvvEEEEvNT_6ParamsE --------------------------
	.section	.nv.shared._ZN7cutlass13device_kernelINS_4gemm6kernel13GemmUniversalIN4cute5tupleIJiiiiEEENS1_10collective13CollectiveMmaINS1_34MainloopSm90TmaGmmaWarpSpecializedILi2ENS5_IJNS4_1CILi1EEESB_SB_EEENS1_32KernelTmaWarpSpecializedPingpongEEENS5_IJNSA_ILi64EEESF_NSA_ILi128EEEEEENS_10bfloat16_tENS5_IJlSB_lEEESI_SJ_NS4_8TiledMMAINS4_8MMA_AtomIJNS4_4SM904GMMA27MMA_64x64x16_F32BF16BF16_SSILNSN_5MajorE0ELSP_0ELNSN_7ScaleInE1ELSQ_1EEEEEENS4_6LayoutISC_NS5_IJNSA_ILi0EEESU_SU_EEEEENS5_IJNS4_10UnderscoreESX_SX_EEEEENS4_13SM90_TMA_LOADENS4_14ComposedLayoutINS4_7SwizzleILi3ELi4ELi3EEENS4_18smem_ptr_flag_bitsILi16EEENST_INS5_IJNSA_ILi8EEESF_EEENS5_IJSF_SB_EEEEEEEvNS4_8identityES10_S1A_vS1B_EENS_8epilogue10collective6detail29Sm90TmaWarpSpecializedAdapterINS1E_15DefaultEpilogueISI_SJ_SJ_NS1D_6thread17LinearCombinationISI_Li1EffLNS1I_9ScaleType4KindE0ELNS_15FloatRoundStyleE2ESI_EENS1_15EpilogueDefaultEEEEEvvEEEEvNT_6ParamsE,"aw",@nobits
	.sectionflags	@""
	.align	16
	.zero		1024


//--------------------- .nv.shared.reserved.0     --------------------------
	.section	.nv.shared.reserved.0,"aw",@nobits
	.weak		__nv_reservedSMEM_offset_0_alias
	.size		__nv_reservedSMEM_offset_0_alias, 0, 0
	.other		__nv_reservedSMEM_offset_0_alias,@"STO_CUDA_RESERVED_SHARED STV_DEFAULT"
__nv_reservedSMEM_offset_0_alias:
	.zero		0


//--------------------- .nv.global                --------------------------
	.section	.nv.global,"aw",@nobits
.nv.global:
	.type		_ZN40_INTERNAL_fbfa710c_4_k_cu_f72d3d4b_237754cute1_E,@object
	.size		_ZN40_INTERNAL_fbfa710c_4_k_cu_f72d3d4b_237754cute1_E,(_ZN40_INTERNAL_fbfa710c_4_k_cu_f72d3d4b_237754cuda3std3__45__cpo6cbeginE - _ZN40_INTERNAL_fbfa710c_4_k_cu_f72d3d4b_237754cute1_E)
_ZN40_INTERNAL_fbfa710c_4_k_cu_f72d3d4b_237754cute1_E:
	.zero		1
	.type		_ZN40_INTERNAL_fbfa710c_4_k_cu_f72d3d4b_237754cuda3std3__45__cpo6cbeginE,@object
	.size		_ZN40_INTERNAL_fbfa710c_4_k_cu_f72d3d4b_237754cuda3std3__45__cpo6cbeginE,(_ZN40_INTERNAL_fbfa710c_4_k_cu_f72d3d4b_237754cuda3std3__48in_placeE - _ZN40_INTERNAL_fbfa710c_4_k_cu_f72d3d4b_237754cuda3std3__45__cpo6cbeginE)
_ZN40_INTERNAL_fbfa710c_4_k_cu_f72d3d4b_237754cuda3std3__45__cpo6cbeginE:
	.zero		1
	.type		_ZN40_INTERNAL_fbfa710c_4_k_cu_f72d3d4b_237754cuda3std3__48in_placeE,@object
	.size		_ZN40_INTERNAL_fbfa710c_4_k_cu_f72d3d4b_237754cuda3std3__48in_placeE,(_ZN40_INTERNAL_fbfa710c_4_k_cu_f72d3d4b_237754cuda3std6ranges3__45__cpo9iter_moveE - _ZN40_INTERNAL_fbfa710c_4_k_cu_f72d3d4b_237754cuda3std3__48in_placeE)
_ZN40_INTERNAL_fbfa710c_4_k_cu_f72d3d4b_237754cuda3std3__48in_placeE:
	.zero		1
	.type		_ZN40_INTERNAL_fbfa710c_4_k_cu_f72d3d4b_237754cuda3std6ranges3__45__cpo9iter_moveE,@object
	.size		_ZN40_INTERNAL_fbfa710c_4_k_cu_f72d3d4b_237754cuda3std6ranges3__45__cpo9iter_moveE,(_ZN40_INTERNAL_fbfa710c_4_k_cu_f72d3d4b_237754cuda3std3__45__cpo5beginE - _ZN40_INTERNAL_fbfa710c_4_k_cu_f72d3d4b_237754cuda3std6ranges3__45__cpo9iter_moveE)
_ZN40_INTERNAL_fbfa710c_4_k_cu_f72d3d4b_237754cuda3std6ranges3__45__cpo9iter_moveE:
	.zero		1
	.type		_ZN40_INTERNAL_fbfa710c_4_k_cu_f72d3d4b_237754cuda3std3__45__cpo5beginE,@object
	.size		_ZN40_INTERNAL_fbfa710c_4_k_cu_f72d3d4b_237754cuda3std3__45__cpo5beginE,(_ZN40_INTERNAL_fbfa710c_4_k_cu_f72d3d4b_237754cuda3std3__442_GLOBAL__N__fbfa710c_4_k_cu_f72d3d4b_237756ignoreE - _ZN40_INTERNAL_fbfa710c_4_k_cu_f72d3d4b_237754cuda3std3__45__cpo5beginE)
_ZN40_INTERNAL_fbfa710c_4_k_cu_f72d3d4b_237754cuda3std3__45__cpo5beginE:
	.zero		1
	.type		_ZN40_INTERNAL_fbfa710c_4_k_cu_f72d3d4b_237754cuda3std3__442_GLOBAL__N__fbfa710c_4_k_cu_f72d3d4b_237756ignoreE,@object
	.size		_ZN40_INTERNAL_fbfa710c_4_k_cu_f72d3d4b_237754cuda3std3__442_GLOBAL__N__fbfa710c_4_k_cu_f72d3d4b_237756ignoreE,(_ZN40_INTERNAL_fbfa710c_4_k_cu_f72d3d4b_237754cute7productE - _ZN40_INTERNAL_fbfa710c_4_k_cu_f72d3d4b_237754cuda3std3__442_GLOBAL__N__fbfa710c_4_k_cu_f72d3d4b_237756ignoreE)
_ZN40_INTERNAL_fbfa710c_4_k_cu_f72d3d4b_237754cuda3std3__442_GLOBAL__N__fbfa710c_4_k_cu_f72d3d4b_237756ignoreE:
	.zero		1
	.type		_ZN40_INTERNAL_fbfa710c_4_k_cu_f72d3d4b_237754cute7productE,@object
	.size		_ZN40_INTERNAL_fbfa710c_4_k_cu_f72d3d4b_237754cute7productE,(_ZN40_INTERNAL_fbfa710c_4_k_cu_f72d3d4b_237754cuda3std3__45__cpo3endE - _ZN40_INTERNAL_fbfa710c_4_k_cu_f72d3d4b_237754cute7productE)
_ZN40_INTERNAL_fbfa710c_4_k_cu_f72d3d4b_237754cute7productE:
	.zero		1
	.type		_ZN40_INTERNAL_fbfa710c_4_k_cu_f72d3d4b_237754cuda3std3__45__cpo3endE,@object
	.size		_ZN40_INTERNAL_fbfa710c_4_k_cu_f72d3d4b_237754cuda3std3__45__cpo3endE,(_ZN40_INTERNAL_fbfa710c_4_k_cu_f72d3d4b_237754cuda3std3__419piecewise_constructE - _ZN40_INTERNAL_fbfa710c_4_k_cu_f72d3d4b_237754cuda3std3__45__cpo3endE)
_ZN40_INTERNAL_fbfa710c_4_k_cu_f72d3d4b_237754cuda3std3__45__cpo3endE:
	.zero		1
	.type		_ZN40_INTERNAL_fbfa710c_4_k_cu_f72d3d4b_237754cuda3std3__419piecewise_constructE,@object
	.size		_ZN40_INTERNAL_fbfa710c_4_k_cu_f72d3d4b_237754cuda3std3__419piecewise_constructE,(_ZN40_INTERNAL_fbfa710c_4_k_cu_f72d3d4b_237754cuda3std3__45__cpo4cendE - _ZN40_INTERNAL_fbfa710c_4_k_cu_f72d3d4b_237754cuda3std3__419piecewise_constructE)
_ZN40_INTERNAL_fbfa710c_4_k_cu_f72d3d4b_237754cuda3std3__419piecewise_constructE:
	.zero		1
	.type		_ZN40_INTERNAL_fbfa710c_4_k_cu_f72d3d4b_237754cuda3std3__45__cpo4cendE,@object
	.size		_ZN40_INTERNAL_fbfa710c_4_k_cu_f72d3d4b_237754cuda3std3__45__cpo4cendE,(_ZN40_INTERNAL_fbfa710c_4_k_cu_f72d3d4b_237754cuda3std6ranges3__45__cpo4swapE - _ZN40_INTERNAL_fbfa710c_4_k_cu_f72d3d4b_237754cuda3std3__45__cpo4cendE)
_ZN40_INTERNAL_fbfa710c_4_k_cu_f72d3d4b_237754cuda3std3__45__cpo4cendE:
	.zero		1
	.type		_ZN40_INTERNAL_fbfa710c_4_k_cu_f72d3d4b_237754cuda3std6ranges3__45__cpo4swapE,@object
	.size		_ZN40_INTERNAL_fbfa710c_4_k_cu_f72d3d4b_237754cuda3std6ranges3__45__cpo4swapE,(.L_8 - _ZN40_INTERNAL_fbfa710c_4_k_cu_f72d3d4b_237754cuda3std6ranges3__45__cpo4swapE)
_ZN40_INTERNAL_fbfa710c_4_k_cu_f72d3d4b_237754cuda3std6ranges3__45__cpo4swapE:
	.zero		1
.L_8:


//--------------------- .nv.constant0._ZN7cutlass13device_kernelINS_4gemm6kernel13GemmUniversalIN4cute5tupleIJiiiiEEENS1_10collective13CollectiveMmaINS1_34MainloopSm90TmaGmmaWarpSpecializedILi2ENS5_IJNS4_1CILi1EEESB_SB_EEENS1_32KernelTmaWarpSpecializedPingpongEEENS5_IJNSA_ILi64EEESF_NSA_ILi128EEEEEENS_10bfloat16_tENS5_IJlSB_lEEESI_SJ_NS4_8TiledMMAINS4_8MMA_AtomIJNS4_4SM904GMMA27MMA_64x64x16_F32BF16BF16_SSILNSN_5MajorE0ELSP_0ELNSN_7ScaleInE1ELSQ_1EEEEEENS4_6LayoutISC_NS5_IJNSA_ILi0EEESU_SU_EEEEENS5_IJNS4_10UnderscoreESX_SX_EEEEENS4_13SM90_TMA_LOADENS4_14ComposedLayoutINS4_7SwizzleILi3ELi4ELi3EEENS4_18smem_ptr_flag_bitsILi16EEENST_INS5_IJNSA_ILi8EEESF_EEENS5_IJSF_SB_EEEEEEEvNS4_8identityES10_S1A_vS1B_EENS_8epilogue10collective6detail29Sm90TmaWarpSpecializedAdapterINS1E_15DefaultEpilogueISI_SJ_SJ_NS1D_6thread17LinearCombinationISI_Li1EffLNS1I_9ScaleType4KindE0ELNS_15FloatRoundStyleE2ESI_EENS1_15EpilogueDefaultEEEEEvvEEEEvNT_6ParamsE --------------------------
	.section	.nv.constant0._ZN7cutlass13device_kernelINS_4gemm6kernel13GemmUniversalIN4cute5tupleIJiiiiEEENS1_10collective13CollectiveMmaINS1_34MainloopSm90TmaGmmaWarpSpecializedILi2ENS5_IJNS4_1CILi1EEESB_SB_EEENS1_32KernelTmaWarpSpecializedPingpongEEENS5_IJNSA_ILi64EEESF_NSA_ILi128EEEEEENS_10bfloat16_tENS5_IJlSB_lEEESI_SJ_NS4_8TiledMMAINS4_8MMA_AtomIJNS4_4SM904GMMA27MMA_64x64x16_F32BF16BF16_SSILNSN_5MajorE0ELSP_0ELNSN_7ScaleInE1ELSQ_1EEEEEENS4_6LayoutISC_NS5_IJNSA_ILi0EEESU_SU_EEEEENS5_IJNS4_10UnderscoreESX_SX_EEEEENS4_13SM90_TMA_LOADENS4_14ComposedLayoutINS4_7SwizzleILi3ELi4ELi3EEENS4_18smem_ptr_flag_bitsILi16EEENST_INS5_IJNSA_ILi8EEESF_EEENS5_IJSF_SB_EEEEEEEvNS4_8identityES10_S1A_vS1B_EENS_8epilogue10collective6detail29Sm90TmaWarpSpecializedAdapterINS1E_15DefaultEpilogueISI_SJ_SJ_NS1D_6thread17LinearCombinationISI_Li1EffLNS1I_9ScaleType4KindE0ELNS_15FloatRoundStyleE2ESI_EENS1_15EpilogueDefaultEEEEEvvEEEEvNT_6ParamsE,"a",@progbits
	.sectionflags	@""
	.align	4
.nv.constant0._ZN7cutlass13device_kernelINS_4gemm6kernel13GemmUniversalIN4cute5tupleIJiiiiEEENS1_10collective13CollectiveMmaINS1_34MainloopSm90TmaGmmaWarpSpecializedILi2ENS5_IJNS4_1CILi1EEESB_SB_EEENS1_32KernelTmaWarpSpecializedPingpongEEENS5_IJNSA_ILi64EEESF_NSA_ILi128EEEEEENS_10bfloat16_tENS5_IJlSB_lEEESI_SJ_NS4_8TiledMMAINS4_8MMA_AtomIJNS4_4SM904GMMA27MMA_64x64x16_F32BF16BF16_SSILNSN_5MajorE0ELSP_0ELNSN_7ScaleInE1ELSQ_1EEEEEENS4_6LayoutISC_NS5_IJNSA_ILi0EEESU_SU_EEEEENS5_IJNS4_10UnderscoreESX_SX_EEEEENS4_13SM90_TMA_LOADENS4_14ComposedLayoutINS4_7SwizzleILi3ELi4ELi3EEENS4_18smem_ptr_flag_bitsILi16EEENST_INS5_IJNSA_ILi8EEESF_EEENS5_IJSF_SB_EEEEEEEvNS4_8identityES10_S1A_vS1B_EENS_8epilogue10collective6detail29Sm90TmaWarpSpecializedAdapterINS1E_15DefaultEpilogueISI_SJ_SJ_NS1D_6thread17LinearCombinationISI_Li1EffLNS1I_9ScaleType4KindE0ELNS_15FloatRoundStyleE2ESI_EENS1_15EpilogueDefaultEEEEEvvEEEEvNT_6ParamsE:
	.zero		1664


//--------------------- SYMBOLS --------------------------

	.type		.nv.reservedSmem.offset0,@object
	.size		.nv.reservedSmem.offset0,0x4
	.type		__assertfail,@function
